	.target	sm_100a

	.elftype	@"ET_EXEC"


//--------------------- .note.nv.tkinfo           --------------------------
	.section	.note.nv.tkinfo,"",@"SHT_NOTE"
	.sectionflags	@"SHF_NOTE_NV_TKINFO"
	.tkinfo
        /*0018*/ 	.word	0x00000002
        /*0030*/ 	.string	""
        /*0030*/ 	.string	"ptxas"
        /*0030*/ 	.string	"Cuda compilation tools, release 13.0, V13.0.88"
        /*0030*/ 	.string	"Build cuda_13.0.r13.0/compiler.36424714_0"
        /*0030*/ 	.string	"-arch sm_100a -m 64 "



//--------------------- .note.nv.cuinfo           --------------------------
	.section	.note.nv.cuinfo,"",@"SHT_NOTE"
	.sectionflags	@"SHF_NOTE_NV_CUINFO"
        /*0018*/ 	.short	0x0002
        /*001a*/ 	.short	0x0064
        /*001c*/ 	.short	0x0082
	.zero		2


//--------------------- .nv.info                  --------------------------
	.section	.nv.info,"",@"SHT_CUDA_INFO"
	.align	4


	//----- nvinfo : EIATTR_REGCOUNT
	.align		4
        /*0000*/ 	.byte	0x04, 0x2f
        /*0002*/ 	.short	(.L_19 - .L_18)
	.align		4
.L_18:
        /*0004*/ 	.word	index@(_ZN7cutlass13device_kernelINS_4gemm6kernel13GemmUniversalIN4cute5tupleIJiiiiEEENS1_10collective13CollectiveMmaINS1_35MainloopSm100TmaUmmaWarpSpecializedILi5ELi2ELi2ENS5_IJNS4_1CILi1EEESB_SB_EEEEENS5_IJNSA_ILi128EEENSA_ILi256EEENSA_ILi32EEEEEENS_10bfloat16_tENS5_IJlSB_lEEESI_SJ_NS4_8TiledMMAINS4_8MMA_AtomIJNS4_20SM100_MMA_F16BF16_SSISI_SI_fLi128ELi256ELNS4_4UMMA5MajorE0ELSO_0ELNSN_7ScaleInE0ELSP_0EEEEEENS4_6LayoutISC_NS5_IJNSA_ILi0EEEST_ST_EEEEENS5_IJNS4_10UnderscoreESW_SW_EEEEENS4_13SM90_TMA_LOADENS4_14ComposedLayoutINS4_7SwizzleILi2ELi4ELi3EEENS4_18smem_ptr_flag_bitsILi16EEENSS_INS5_IJNSA_ILi8EEESG_EEENS5_IJSG_SB_EEEEEEEvNS4_8identityESZ_S19_vS1A_EENS_8epilogue10collective18CollectiveEpilogueINS1C_23Sm100TmaWarpSpecializedILi4ELi2ELi64ELb1ELb0EEEJSH_NS5_IJNSS_ISE_SB_EENSS_INSA_ILi64EEESB_EEEEESI_SJ_SI_SJ_NS1C_6fusion15FusionCallbacksIS1G_NS1L_17LinearCombinationISI_fSI_fLNS_15FloatRoundStyleE2EEESH_S1K_JEEENS4_5SM1004TMEM4LOAD26SM100_TMEM_LOAD_32dp32b64xESZ_NS10_INS11_ILi3ELi4ELi3EEES14_NSS_INS5_IJS15_S1I_EEENS5_IJS1I_SB_EEEEEEENS4_39AutoVectorizingCopyWithAssumedAlignmentILi128EEENS4_14SM90_TMA_STOREES1Z_S21_S21_EEEvvEEEEvNT_6ParamsE)
        /*0008*/ 	.word	0x000000b9


	//----- nvinfo : EIATTR_FRAME_SIZE
	.align		4
.L_19:
        /*000c*/ 	.byte	0x04, 0x11
        /*000e*/ 	.short	(.L_21 - .L_20)
	.align		4
.L_20:
        /*0010*/ 	.word	index@($__internal_2_$__cuda_sm10x_tcgen05_guardrail_trap_unallocated_columns_being_dealloced)
        /*0014*/ 	.word	0x00000000


	//----- nvinfo : EIATTR_FRAME_SIZE
	.align		4
.L_21:
        /*0018*/ 	.byte	0x04, 0x11
        /*001a*/ 	.short	(.L_23 - .L_22)
	.align		4
.L_22:
        /*001c*/ 	.word	index@($__internal_1_$__cuda_sm10x_tcgen05_guardrail_trap_phase_invalid_during_alloc)
        /*0020*/ 	.word	0x00000000


	//----- nvinfo : EIATTR_FRAME_SIZE
	.align		4
.L_23:
        /*0024*/ 	.byte	0x04, 0x11
        /*0026*/ 	.short	(.L_25 - .L_24)
	.align		4
.L_24:
        /*0028*/ 	.word	index@($__internal_0_$__cuda_sm10x_tcgen05_guardrail_trap_col_being_dealloced_not_returned_by_alloc)
        /*002c*/ 	.word	0x00000000


	//----- nvinfo : EIATTR_FRAME_SIZE
	.align		4
.L_25:
        /*0030*/ 	.byte	0x04, 0x11
        /*0032*/ 	.short	(.L_27 - .L_26)
	.align		4
.L_26:
        /*0034*/ 	.word	index@(_ZN7cutlass13device_kernelINS_4gemm6kernel13GemmUniversalIN4cute5tupleIJiiiiEEENS1_10collective13CollectiveMmaINS1_35MainloopSm100TmaUmmaWarpSpecializedILi5ELi2ELi2ENS5_IJNS4_1CILi1EEESB_SB_EEEEENS5_IJNSA_ILi128EEENSA_ILi256EEENSA_ILi32EEEEEENS_10bfloat16_tENS5_IJlSB_lEEESI_SJ_NS4_8TiledMMAINS4_8MMA_AtomIJNS4_20SM100_MMA_F16BF16_SSISI_SI_fLi128ELi256ELNS4_4UMMA5MajorE0ELSO_0ELNSN_7ScaleInE0ELSP_0EEEEEENS4_6LayoutISC_NS5_IJNSA_ILi0EEEST_ST_EEEEENS5_IJNS4_10UnderscoreESW_SW_EEEEENS4_13SM90_TMA_LOADENS4_14ComposedLayoutINS4_7SwizzleILi2ELi4ELi3EEENS4_18smem_ptr_flag_bitsILi16EEENSS_INS5_IJNSA_ILi8EEESG_EEENS5_IJSG_SB_EEEEEEEvNS4_8identityESZ_S19_vS1A_EENS_8epilogue10collective18CollectiveEpilogueINS1C_23Sm100TmaWarpSpecializedILi4ELi2ELi64ELb1ELb0EEEJSH_NS5_IJNSS_ISE_SB_EENSS_INSA_ILi64EEESB_EEEEESI_SJ_SI_SJ_NS1C_6fusion15FusionCallbacksIS1G_NS1L_17LinearCombinationISI_fSI_fLNS_15FloatRoundStyleE2EEESH_S1K_JEEENS4_5SM1004TMEM4LOAD26SM100_TMEM_LOAD_32dp32b64xESZ_NS10_INS11_ILi3ELi4ELi3EEES14_NSS_INS5_IJS15_S1I_EEENS5_IJS1I_SB_EEEEEEENS4_39AutoVectorizingCopyWithAssumedAlignmentILi128EEENS4_14SM90_TMA_STOREES1Z_S21_S21_EEEvvEEEEvNT_6ParamsE)
        /*0038*/ 	.word	0x00000000


	//----- nvinfo : EIATTR_MIN_STACK_SIZE
	.align		4
.L_27:
        /*003c*/ 	.byte	0x04, 0x12
        /*003e*/ 	.short	(.L_29 - .L_28)
	.align		4
.L_28:
        /*0040*/ 	.word	index@(_ZN7cutlass13device_kernelINS_4gemm6kernel13GemmUniversalIN4cute5tupleIJiiiiEEENS1_10collective13CollectiveMmaINS1_35MainloopSm100TmaUmmaWarpSpecializedILi5ELi2ELi2ENS5_IJNS4_1CILi1EEESB_SB_EEEEENS5_IJNSA_ILi128EEENSA_ILi256EEENSA_ILi32EEEEEENS_10bfloat16_tENS5_IJlSB_lEEESI_SJ_NS4_8TiledMMAINS4_8MMA_AtomIJNS4_20SM100_MMA_F16BF16_SSISI_SI_fLi128ELi256ELNS4_4UMMA5MajorE0ELSO_0ELNSN_7ScaleInE0ELSP_0EEEEEENS4_6LayoutISC_NS5_IJNSA_ILi0EEEST_ST_EEEEENS5_IJNS4_10UnderscoreESW_SW_EEEEENS4_13SM90_TMA_LOADENS4_14ComposedLayoutINS4_7SwizzleILi2ELi4ELi3EEENS4_18smem_ptr_flag_bitsILi16EEENSS_INS5_IJNSA_ILi8EEESG_EEENS5_IJSG_SB_EEEEEEEvNS4_8identityESZ_S19_vS1A_EENS_8epilogue10collective18CollectiveEpilogueINS1C_23Sm100TmaWarpSpecializedILi4ELi2ELi64ELb1ELb0EEEJSH_NS5_IJNSS_ISE_SB_EENSS_INSA_ILi64EEESB_EEEEESI_SJ_SI_SJ_NS1C_6fusion15FusionCallbacksIS1G_NS1L_17LinearCombinationISI_fSI_fLNS_15FloatRoundStyleE2EEESH_S1K_JEEENS4_5SM1004TMEM4LOAD26SM100_TMEM_LOAD_32dp32b64xESZ_NS10_INS11_ILi3ELi4ELi3EEES14_NSS_INS5_IJS15_S1I_EEENS5_IJS1I_SB_EEEEEEENS4_39AutoVectorizingCopyWithAssumedAlignmentILi128EEENS4_14SM90_TMA_STOREES1Z_S21_S21_EEEvvEEEEvNT_6ParamsE)
        /*0044*/ 	.word	0x00000000
.L_29:


//--------------------- .nv.compat                --------------------------
	.section	.nv.compat,"",@"SHT_CUDA_COMPAT_INFO"
	.align	4
        /*0000*/ 	.byte	0x02, 0x09, 0x01, 0x00, 0x02, 0x02, 0x02, 0x00, 0x02, 0x05, 0x05, 0x00, 0x03, 0x07, 0x01, 0x01
        /*0010*/ 	.byte	0x02, 0x03, 0x01, 0x00, 0x02, 0x06, 0x01, 0x00, 0x04, 0x0b, 0x08, 0x00, 0x09, 0x00, 0x00, 0x00
        /*0020*/ 	.byte	0x00, 0x00, 0x00, 0x00


//--------------------- .nv.info._ZN7cutlass13device_kernelINS_4gemm6kernel13GemmUniversalIN4cute5tupleIJiiiiEEENS1_10collective13CollectiveMmaINS1_35MainloopSm100TmaUmmaWarpSpecializedILi5ELi2ELi2ENS5_IJNS4_1CILi1EEESB_SB_EEEEENS5_IJNSA_ILi128EEENSA_ILi256EEENSA_ILi32EEEEEENS_10bfloat16_tENS5_IJlSB_lEEESI_SJ_NS4_8TiledMMAINS4_8MMA_AtomIJNS4_20SM100_MMA_F16BF16_SSISI_SI_fLi128ELi256ELNS4_4UMMA5MajorE0ELSO_0ELNSN_7ScaleInE0ELSP_0EEEEEENS4_6LayoutISC_NS5_IJNSA_ILi0EEEST_ST_EEEEENS5_IJNS4_10UnderscoreESW_SW_EEEEENS4_13SM90_TMA_LOADENS4_14ComposedLayoutINS4_7SwizzleILi2ELi4ELi3EEENS4_18smem_ptr_flag_bitsILi16EEENSS_INS5_IJNSA_ILi8EEESG_EEENS5_IJSG_SB_EEEEEEEvNS4_8identityESZ_S19_vS1A_EENS_8epilogue10collective18CollectiveEpilogueINS1C_23Sm100TmaWarpSpecializedILi4ELi2ELi64ELb1ELb0EEEJSH_NS5_IJNSS_ISE_SB_EENSS_INSA_ILi64EEESB_EEEEESI_SJ_SI_SJ_NS1C_6fusion15FusionCallbacksIS1G_NS1L_17LinearCombinationISI_fSI_fLNS_15FloatRoundStyleE2EEESH_S1K_JEEENS4_5SM1004TMEM4LOAD26SM100_TMEM_LOAD_32dp32b64xESZ_NS10_INS11_ILi3ELi4ELi3EEES14_NSS_INS5_IJS15_S1I_EEENS5_IJS1I_SB_EEEEEEENS4_39AutoVectorizingCopyWithAssumedAlignmentILi128EEENS4_14SM90_TMA_STOREES1Z_S21_S21_EEEvvEEEEvNT_6ParamsE --------------------------
	.section	.nv.info._ZN7cutlass13device_kernelINS_4gemm6kernel13GemmUniversalIN4cute5tupleIJiiiiEEENS1_10collective13CollectiveMmaINS1_35MainloopSm100TmaUmmaWarpSpecializedILi5ELi2ELi2ENS5_IJNS4_1CILi1EEESB_SB_EEEEENS5_IJNSA_ILi128EEENSA_ILi256EEENSA_ILi32EEEEEENS_10bfloat16_tENS5_IJlSB_lEEESI_SJ_NS4_8TiledMMAINS4_8MMA_AtomIJNS4_20SM100_MMA_F16BF16_SSISI_SI_fLi128ELi256ELNS4_4UMMA5MajorE0ELSO_0ELNSN_7ScaleInE0ELSP_0EEEEEENS4_6LayoutISC_NS5_IJNSA_ILi0EEEST_ST_EEEEENS5_IJNS4_10UnderscoreESW_SW_EEEEENS4_13SM90_TMA_LOADENS4_14ComposedLayoutINS4_7SwizzleILi2ELi4ELi3EEENS4_18smem_ptr_flag_bitsILi16EEENSS_INS5_IJNSA_ILi8EEESG_EEENS5_IJSG_SB_EEEEEEEvNS4_8identityESZ_S19_vS1A_EENS_8epilogue10collective18CollectiveEpilogueINS1C_23Sm100TmaWarpSpecializedILi4ELi2ELi64ELb1ELb0EEEJSH_NS5_IJNSS_ISE_SB_EENSS_INSA_ILi64EEESB_EEEEESI_SJ_SI_SJ_NS1C_6fusion15FusionCallbacksIS1G_NS1L_17LinearCombinationISI_fSI_fLNS_15FloatRoundStyleE2EEESH_S1K_JEEENS4_5SM1004TMEM4LOAD26SM100_TMEM_LOAD_32dp32b64xESZ_NS10_INS11_ILi3ELi4ELi3EEES14_NSS_INS5_IJS15_S1I_EEENS5_IJS1I_SB_EEEEEEENS4_39AutoVectorizingCopyWithAssumedAlignmentILi128EEENS4_14SM90_TMA_STOREES1Z_S21_S21_EEEvvEEEEvNT_6ParamsE,"",@"SHT_CUDA_INFO"
	.sectionflags	@""
	.align	4


	//----- nvinfo : EIATTR_CUDA_API_VERSION
	.align		4
        /*0000*/ 	.byte	0x04, 0x37
        /*0002*/ 	.short	(.L_31 - .L_30)
.L_30:
        /*0004*/ 	.word	0x00000082


	//----- nvinfo : EIATTR_KPARAM_INFO
	.align		4
.L_31:
        /*0008*/ 	.byte	0x04, 0x17
        /*000a*/ 	.short	(.L_33 - .L_32)
.L_32:
        /*000c*/ 	.word	0x00000000
        /*0010*/ 	.short	0x0000
        /*0012*/ 	.short	0x0000
        /*0014*/ 	.byte	0x00, 0xf0, 0x01, 0x20


	//----- nvinfo : EIATTR_AT_ENTRY_FRAGMENTS
	.align		4
.L_33:
        /*0018*/ 	.byte	0x04, 0x4f
        /*001a*/ 	.short	(.L_35 - .L_34)


	//   ....[0]....
.L_34:
        /*001c*/ 	.word	0x00000006


	//----- nvinfo : EIATTR_RESERVED_SMEM_USED
	.align		4
.L_35:
        /*0020*/ 	.byte	0x01, 0x41
	.zero		2


	//----- nvinfo : EIATTR_SPARSE_MMA_MASK
	.align		4
        /*0024*/ 	.byte	0x03, 0x50
        /*0026*/ 	.short	0x0000


	//----- nvinfo : EIATTR_TCGEN05_1CTA_USED
	.align		4
        /*0028*/ 	.byte	0x01, 0x51
	.zero		2


	//----- nvinfo : EIATTR_MAXREG_COUNT
	.align		4
        /*002c*/ 	.byte	0x03, 0x1b
        /*002e*/ 	.short	0x00ff


	//----- nvinfo : EIATTR_NUM_BARRIERS
	.align		4
        /*0030*/ 	.byte	0x02, 0x4c
        /*0032*/ 	.byte	0x07
	.zero		1


	//----- nvinfo : EIATTR_EXTERNS
	.align		4
        /*0034*/ 	.byte	0x04, 0x0f
        /*0036*/ 	.short	(.L_37 - .L_36)


	//   ....[0]....
	.align		4
.L_36:
        /*0038*/ 	.word	index@(__assertfail)


	//----- nvinfo : EIATTR_MERCURY_ISA_VERSION
	.align		4
.L_37:
        /*003c*/ 	.byte	0x03, 0x5f
        /*003e*/ 	.short	0x0101


	//----- nvinfo : EIATTR_INT_WARP_WIDE_INSTR_OFFSETS
	.align		4
        /*0040*/ 	.byte	0x04, 0x31
        /*0042*/ 	.short	(.L_39 - .L_38)


	//   ....[0]....
.L_38:
        /*0044*/ 	.word	0x00001dd0


	//   ....[1]....
        /*0048*/ 	.word	0x000036b0


	//   ....[2]....
        /*004c*/ 	.word	0x000036d0


	//   ....[3]....
        /*0050*/ 	.word	0x00003700


	//   ....[4]....
        /*0054*/ 	.word	0x00004040


	//   ....[5]....
        /*0058*/ 	.word	0x000040b0


	//   ....[6]....
        /*005c*/ 	.word	0x00004190


	//   ....[7]....
        /*0060*/ 	.word	0x00004210


	//   ....[8]....
        /*0064*/ 	.word	0x00004320


	//   ....[9]....
        /*0068*/ 	.word	0x000043b0


	//   ....[10]....
        /*006c*/ 	.word	0x00004590


	//   ....[11]....
        /*0070*/ 	.word	0x000046f0


	//----- nvinfo : EIATTR_COOP_GROUP_MASK_REGIDS
	.align		4
.L_39:
        /*0074*/ 	.byte	0x04, 0x29
        /*0076*/ 	.short	(.L_41 - .L_40)


	//   ....[0]....
.L_40:
        /*0078*/ 	.word	0xffffffff


	//   ....[1]....
        /*007c*/ 	.word	0xffffffff


	//   ....[2]....
        /*0080*/ 	.word	0xffffffff


	//   ....[3]....
        /*0084*/ 	.word	0xffffffff


	//   ....[4]....
        /*0088*/ 	.word	0xffffffff


	//   ....[5]....
        /*008c*/ 	.word	0xffffffff


	//   ....[6]....
        /*0090*/ 	.word	0xffffffff


	//   ....[7]....
        /*0094*/ 	.word	0xffffffff


	//   ....[8]....
        /*0098*/ 	.word	0xffffffff


	//   ....[9]....
        /*009c*/ 	.word	0xffffffff


	//   ....[10]....
        /*00a0*/ 	.word	0xffffffff


	//   ....[11]....
        /*00a4*/ 	.word	0xffffffff


	//   ....[12]....
        /*00a8*/ 	.word	0xffffffff


	//----- nvinfo : EIATTR_COOP_GROUP_INSTR_OFFSETS
	.align		4
.L_41:
        /*00ac*/ 	.byte	0x04, 0x28
        /*00ae*/ 	.short	(.L_43 - .L_42)


	//   ....[0]....
.L_42:
        /*00b0*/ 	.word	0x00000090


	//   ....[1]....
        /*00b4*/ 	.word	0x000004d0


	//   ....[2]....
        /*00b8*/ 	.word	0x00000660


	//   ....[3]....
        /*00bc*/ 	.word	0x00000800


	//   ....[4]....
        /*00c0*/ 	.word	0x00000900


	//   ....[5]....
        /*00c4*/ 	.word	0x00000a70


	//   ....[6]....
        /*00c8*/ 	.word	0x00000bd0


	//   ....[7]....
        /*00cc*/ 	.word	0x00001cb0


	//   ....[8]....
        /*00d0*/ 	.word	0x00002b20


	//   ....[9]....
        /*00d4*/ 	.word	0x00002d30


	//   ....[10]....
        /*00d8*/ 	.word	0x00002d60


	//   ....[11]....
        /*00dc*/ 	.word	0x00003590


	//   ....[12]....
        /*00e0*/ 	.word	0x000037c0


	//----- nvinfo : EIATTR_VRC_CTA_INIT_COUNT
	.align		4
.L_43:
        /*00e4*/ 	.byte	0x02, 0x4a
        /*00e6*/ 	.byte	0x80
	.zero		1


	//----- nvinfo : EIATTR_SYSCALL_OFFSETS
	.align		4
        /*00e8*/ 	.byte	0x04, 0x46
        /*00ea*/ 	.short	(.L_45 - .L_44)


	//   ....[0]....
.L_44:
        /*00ec*/ 	.word	0x000051a0


	//   ....[1]....
        /*00f0*/ 	.word	0x00005290


	//   ....[2]....
        /*00f4*/ 	.word	0x00005c10


	//   ....[3]....
        /*00f8*/ 	.word	0x00007060


	//   ....[4]....
        /*00fc*/ 	.word	0x00008480


	//   ....[5]....
        /*0100*/ 	.word	0x00009890


	//----- nvinfo : EIATTR_MBARRIER_INSTR_OFFSETS
	.align		4
.L_45:
        /*0104*/ 	.byte	0x04, 0x39
        /*0106*/ 	.short	(.L_47 - .L_46)


	//   ....[0]....
.L_46:
        /*0108*/ 	.word	0x000005b0
        /*010c*/ 	.word	0x000000ff
        /*0110*/ 	.word	0x00000000
        /*0114*/ 	.short	0x0100
        /*0116*/ 	.byte	0x05
	.zero		1


	//   ....[1]....
        /*0118*/ 	.word	0x000005c0
        /*011c*/ 	.word	0x000000ff
        /*0120*/ 	.word	0x00000028
        /*0124*/ 	.short	0x0100
        /*0126*/ 	.byte	0x05
	.zero		1


	//   ....[2]....
        /*0128*/ 	.word	0x000005d0
        /*012c*/ 	.word	0x000000ff
        /*0130*/ 	.word	0x00000008
        /*0134*/ 	.short	0x0100
        /*0136*/ 	.byte	0x05
	.zero		1


	//   ....[3]....
        /*0138*/ 	.word	0x000005e0
        /*013c*/ 	.word	0x000000ff
        /*0140*/ 	.word	0x00000030
        /*0144*/ 	.short	0x0100
        /*0146*/ 	.byte	0x05
	.zero		1


	//   ....[4]....
        /*0148*/ 	.word	0x000005f0
        /*014c*/ 	.word	0x000000ff
        /*0150*/ 	.word	0x00000010
        /*0154*/ 	.short	0x0100
        /*0156*/ 	.byte	0x05
	.zero		1


	//   ....[5]....
        /*0158*/ 	.word	0x00000600
        /*015c*/ 	.word	0x000000ff
        /*0160*/ 	.word	0x00000038
        /*0164*/ 	.short	0x0100
        /*0166*/ 	.byte	0x05
	.zero		1


	//   ....[6]....
        /*0168*/ 	.word	0x00000610
        /*016c*/ 	.word	0x000000ff
        /*0170*/ 	.word	0x00000018
        /*0174*/ 	.short	0x0100
        /*0176*/ 	.byte	0x05
	.zero		1


	//   ....[7]....
        /*0178*/ 	.word	0x00000620
        /*017c*/ 	.word	0x000000ff
        /*0180*/ 	.word	0x00000040
        /*0184*/ 	.short	0x0100
        /*0186*/ 	.byte	0x05
	.zero		1


	//   ....[8]....
        /*0188*/ 	.word	0x00000630
        /*018c*/ 	.word	0x000000ff
        /*0190*/ 	.word	0x00000020
        /*0194*/ 	.short	0x0100
        /*0196*/ 	.byte	0x05
	.zero		1


	//   ....[9]....
        /*0198*/ 	.word	0x00000640
        /*019c*/ 	.word	0x000000ff
        /*01a0*/ 	.word	0x00000048
        /*01a4*/ 	.short	0x0100
        /*01a6*/ 	.byte	0x05
	.zero		1


	//   ....[10]....
        /*01a8*/ 	.word	0x00000770
        /*01ac*/ 	.word	0x000000ff
        /*01b0*/ 	.word	0x00000050
        /*01b4*/ 	.short	0x0100
        /*01b6*/ 	.byte	0x07
	.zero		1


	//   ....[11]....
        /*01b8*/ 	.word	0x00000780
        /*01bc*/ 	.word	0x000000ff
        /*01c0*/ 	.word	0x00000070
        /*01c4*/ 	.short	0x0100
        /*01c6*/ 	.byte	0x07
	.zero		1


	//   ....[12]....
        /*01c8*/ 	.word	0x00000790
        /*01cc*/ 	.word	0x000000ff
        /*01d0*/ 	.word	0x00000058
        /*01d4*/ 	.short	0x0100
        /*01d6*/ 	.byte	0x07
	.zero		1


	//   ....[13]....
        /*01d8*/ 	.word	0x000007a0
        /*01dc*/ 	.word	0x000000ff
        /*01e0*/ 	.word	0x00000078
        /*01e4*/ 	.short	0x0100
        /*01e6*/ 	.byte	0x07
	.zero		1


	//   ....[14]....
        /*01e8*/ 	.word	0x000007b0
        /*01ec*/ 	.word	0x000000ff
        /*01f0*/ 	.word	0x00000060
        /*01f4*/ 	.short	0x0100
        /*01f6*/ 	.byte	0x07
	.zero		1


	//   ....[15]....
        /*01f8*/ 	.word	0x000007c0
        /*01fc*/ 	.word	0x000000ff
        /*0200*/ 	.word	0x00000080
        /*0204*/ 	.short	0x0100
        /*0206*/ 	.byte	0x07
	.zero		1


	//   ....[16]....
        /*0208*/ 	.word	0x000007d0
        /*020c*/ 	.word	0x000000ff
        /*0210*/ 	.word	0x00000068
        /*0214*/ 	.short	0x0100
        /*0216*/ 	.byte	0x07
	.zero		1


	//   ....[17]....
        /*0218*/ 	.word	0x000007e0
        /*021c*/ 	.word	0x000000ff
        /*0220*/ 	.word	0x00000088
        /*0224*/ 	.short	0x0100
        /*0226*/ 	.byte	0x07
	.zero		1


	//   ....[18]....
        /*0228*/ 	.word	0x000008d0
        /*022c*/ 	.word	0x000000ff
        /*0230*/ 	.word	0x00000090
        /*0234*/ 	.short	0x0100
        /*0236*/ 	.byte	0x05
	.zero		1


	//   ....[19]....
        /*0238*/ 	.word	0x000008e0
        /*023c*/ 	.word	0x000000ff
        /*0240*/ 	.word	0x00000098
        /*0244*/ 	.short	0x0100
        /*0246*/ 	.byte	0x05
	.zero		1


	//   ....[20]....
        /*0248*/ 	.word	0x00000a20
        /*024c*/ 	.word	0x000000ff
        /*0250*/ 	.word	0x000000a0
        /*0254*/ 	.short	0x0100
        /*0256*/ 	.byte	0x05
	.zero		1


	//   ....[21]....
        /*0258*/ 	.word	0x00000a30
        /*025c*/ 	.word	0x000000ff
        /*0260*/ 	.word	0x000000b0
        /*0264*/ 	.short	0x0100
        /*0266*/ 	.byte	0x05
	.zero		1


	//   ....[22]....
        /*0268*/ 	.word	0x00000a40
        /*026c*/ 	.word	0x000000ff
        /*0270*/ 	.word	0x000000a8
        /*0274*/ 	.short	0x0100
        /*0276*/ 	.byte	0x05
	.zero		1


	//   ....[23]....
        /*0278*/ 	.word	0x00000a50
        /*027c*/ 	.word	0x000000ff
        /*0280*/ 	.word	0x000000b8
        /*0284*/ 	.short	0x0100
        /*0286*/ 	.byte	0x05
	.zero		1


	//   ....[24]....
        /*0288*/ 	.word	0x00000b80
        /*028c*/ 	.word	0x000000ff
        /*0290*/ 	.word	0x000000c0
        /*0294*/ 	.short	0x0100
        /*0296*/ 	.byte	0x07
	.zero		1


	//   ....[25]....
        /*0298*/ 	.word	0x00000b90
        /*029c*/ 	.word	0x000000ff
        /*02a0*/ 	.word	0x000000d0
        /*02a4*/ 	.short	0x0100
        /*02a6*/ 	.byte	0x07
	.zero		1


	//   ....[26]....
        /*02a8*/ 	.word	0x00000ba0
        /*02ac*/ 	.word	0x000000ff
        /*02b0*/ 	.word	0x000000c8
        /*02b4*/ 	.short	0x0100
        /*02b6*/ 	.byte	0x07
	.zero		1


	//   ....[27]....
        /*02b8*/ 	.word	0x00000bb0
        /*02bc*/ 	.word	0x000000ff
        /*02c0*/ 	.word	0x000000d8
        /*02c4*/ 	.short	0x0100
        /*02c6*/ 	.byte	0x07
	.zero		1


	//   ....[28]....
        /*02c8*/ 	.word	0x00000ca0
        /*02cc*/ 	.word	0x000000ff
        /*02d0*/ 	.word	0x000000e0
        /*02d4*/ 	.short	0x0100
        /*02d6*/ 	.byte	0x05
	.zero		1


	//   ....[29]....
        /*02d8*/ 	.word	0x00000cb0
        /*02dc*/ 	.word	0x000000ff
        /*02e0*/ 	.word	0x000000f0
        /*02e4*/ 	.short	0x0100
        /*02e6*/ 	.byte	0x05
	.zero		1


	//   ....[30]....
        /*02e8*/ 	.word	0x00000cc0
        /*02ec*/ 	.word	0x000000ff
        /*02f0*/ 	.word	0x000000e8
        /*02f4*/ 	.short	0x0100
        /*02f6*/ 	.byte	0x05
	.zero		1


	//   ....[31]....
        /*02f8*/ 	.word	0x00000cd0
        /*02fc*/ 	.word	0x000000ff
        /*0300*/ 	.word	0x000000f8
        /*0304*/ 	.short	0x0100
        /*0306*/ 	.byte	0x05
	.zero		1


	//   ....[32]....
        /*0308*/ 	.word	0x000015b0
        /*030c*/ 	.word	0x00000003
        /*0310*/ 	.word	0x000000f0
        /*0314*/ 	.short	0x010a
        /*0316*/ 	.byte	0xff
	.zero		1


	//   ....[33]....
        /*0318*/ 	.word	0x000015e0
        /*031c*/ 	.word	0x00000003
        /*0320*/ 	.word	0x000000e0
        /*0324*/ 	.short	0x0101
        /*0326*/ 	.byte	0xff
	.zero		1


	//   ....[34]....
        /*0328*/ 	.word	0x000016b0
        /*032c*/ 	.word	0x000000ff
        /*0330*/ 	.word	0x00000028
        /*0334*/ 	.short	0x010a
        /*0336*/ 	.byte	0x08
	.zero		1


	//   ....[35]....
        /*0338*/ 	.word	0x00001750
        /*033c*/ 	.word	0x000000ff
        /*0340*/ 	.word	0x00000028
        /*0344*/ 	.short	0x010a
        /*0346*/ 	.byte	0x21
	.zero		1


	//   ....[36]....
        /*0348*/ 	.word	0x000018a0
        /*034c*/ 	.word	0x000000ff
        /*0350*/ 	.word	0x00000028
        /*0354*/ 	.short	0x010a
        /*0356*/ 	.byte	0x08
	.zero		1


	//   ....[37]....
        /*0358*/ 	.word	0x000019b0
        /*035c*/ 	.word	0x000000ff
        /*0360*/ 	.word	0x00000098
        /*0364*/ 	.short	0x0101
        /*0366*/ 	.byte	0x04
	.zero		1


	//   ....[38]....
        /*0368*/ 	.word	0x000019d0
        /*036c*/ 	.word	0x000000ff
        /*0370*/ 	.word	0x00000028
        /*0374*/ 	.short	0x010a
        /*0376*/ 	.byte	0x08
	.zero		1


	//   ....[39]....
        /*0378*/ 	.word	0x00001a50
        /*037c*/ 	.word	0x000000ff
        /*0380*/ 	.word	0x00000028
        /*0384*/ 	.short	0x010a
        /*0386*/ 	.byte	0x11
	.zero		1


	//   ....[40]....
        /*0388*/ 	.word	0x00001ba0
        /*038c*/ 	.word	0x000000ff
        /*0390*/ 	.word	0x00000028
        /*0394*/ 	.short	0x010a
        /*0396*/ 	.byte	0x08
	.zero		1


	//   ....[41]....
        /*0398*/ 	.word	0x00001ce0
        /*039c*/ 	.word	0x00000002
        /*03a0*/ 	.word	0x000000a0
        /*03a4*/ 	.short	0x010a
        /*03a6*/ 	.byte	0xff
	.zero		1


	//   ....[42]....
        /*03a8*/ 	.word	0x00001da0
        /*03ac*/ 	.word	0x00000002
        /*03b0*/ 	.word	0x00000000
        /*03b4*/ 	.short	0x0101
        /*03b6*/ 	.byte	0xff
	.zero		1


	//   ....[43]....
        /*03b8*/ 	.word	0x00002300
        /*03bc*/ 	.word	0x000000ff
        /*03c0*/ 	.word	0x00000000
        /*03c4*/ 	.short	0x010a
        /*03c6*/ 	.byte	0x05
	.zero		1


	//   ....[44]....
        /*03c8*/ 	.word	0x00002390
        /*03cc*/ 	.word	0x000000ff
        /*03d0*/ 	.word	0x00000000
        /*03d4*/ 	.short	0x010a
        /*03d6*/ 	.byte	0x05
	.zero		1


	//   ....[45]....
        /*03d8*/ 	.word	0x00002420
        /*03dc*/ 	.word	0x000000ff
        /*03e0*/ 	.word	0x00000000
        /*03e4*/ 	.short	0x010a
        /*03e6*/ 	.byte	0x05
	.zero		1


	//   ....[46]....
        /*03e8*/ 	.word	0x000024b0
        /*03ec*/ 	.word	0x000000ff
        /*03f0*/ 	.word	0x00000000
        /*03f4*/ 	.short	0x010a
        /*03f6*/ 	.byte	0x05
	.zero		1


	//   ....[47]....
        /*03f8*/ 	.word	0x00002550
        /*03fc*/ 	.word	0x00000000
        /*0400*/ 	.word	0x00000000
        /*0404*/ 	.short	0x010a
        /*0406*/ 	.byte	0xff
	.zero		1


	//   ....[48]....
        /*0408*/ 	.word	0x00002670
        /*040c*/ 	.word	0x00000000
        /*0410*/ 	.word	0x000000e0
        /*0414*/ 	.short	0x010a
        /*0416*/ 	.byte	0xff
	.zero		1


	//   ....[49]....
        /*0418*/ 	.word	0x000026d0
        /*041c*/ 	.word	0x00000004
        /*0420*/ 	.word	0x00000000
        /*0424*/ 	.short	0x0101
        /*0426*/ 	.byte	0xff
	.zero		1


	//   ....[50]....
        /*0428*/ 	.word	0x000026f0
        /*042c*/ 	.word	0x000000ff
        /*0430*/ 	.word	0x000000b0
        /*0434*/ 	.short	0x010a
        /*0436*/ 	.byte	0x05
	.zero		1


	//   ....[51]....
        /*0438*/ 	.word	0x00002810
        /*043c*/ 	.word	0x00000000
        /*0440*/ 	.word	0x000000a0
        /*0444*/ 	.short	0x010a
        /*0446*/ 	.byte	0xff
	.zero		1


	//   ....[52]....
        /*0448*/ 	.word	0x00002920
        /*044c*/ 	.word	0x00000000
        /*0450*/ 	.word	0x00000000
        /*0454*/ 	.short	0x0101
        /*0456*/ 	.byte	0xff
	.zero		1


	//   ....[53]....
        /*0458*/ 	.word	0x000029b0
        /*045c*/ 	.word	0x000000ff
        /*0460*/ 	.word	0x000000b0
        /*0464*/ 	.short	0x0106
        /*0466*/ 	.byte	0x05
	.zero		1


	//   ....[54]....
        /*0468*/ 	.word	0x000029d0
        /*046c*/ 	.word	0x000000ff
        /*0470*/ 	.word	0x000000b0
        /*0474*/ 	.short	0x010a
        /*0476*/ 	.byte	0x05
	.zero		1


	//   ....[55]....
        /*0478*/ 	.word	0x00002a60
        /*047c*/ 	.word	0x000000ff
        /*0480*/ 	.word	0x000000b0
        /*0484*/ 	.short	0x0106
        /*0486*/ 	.byte	0x04
	.zero		1


	//   ....[56]....
        /*0488*/ 	.word	0x00002aa0
        /*048c*/ 	.word	0x00000000
        /*0490*/ 	.word	0x000000b0
        /*0494*/ 	.short	0x010a
        /*0496*/ 	.byte	0xff
	.zero		1


	//   ....[57]....
        /*0498*/ 	.word	0x00002fa0
        /*049c*/ 	.word	0x00000000
        /*04a0*/ 	.word	0x000000a0
        /*04a4*/ 	.short	0x010a
        /*04a6*/ 	.byte	0xff
	.zero		1


	//   ....[58]....
        /*04a8*/ 	.word	0x000030b0
        /*04ac*/ 	.word	0x00000003
        /*04b0*/ 	.word	0x00000000
        /*04b4*/ 	.short	0x0101
        /*04b6*/ 	.byte	0xff
	.zero		1


	//   ....[59]....
        /*04b8*/ 	.word	0x000030c0
        /*04bc*/ 	.word	0x000000ff
        /*04c0*/ 	.word	0x00000000
        /*04c4*/ 	.short	0x010a
        /*04c6*/ 	.byte	0x04
	.zero		1


	//   ....[60]....
        /*04c8*/ 	.word	0x000030e0
        /*04cc*/ 	.word	0x000000ff
        /*04d0*/ 	.word	0x000000d0
        /*04d4*/ 	.short	0x010a
        /*04d6*/ 	.byte	0x08
	.zero		1


	//   ....[61]....
        /*04d8*/ 	.word	0x000031b0
        /*04dc*/ 	.word	0x000000ff
        /*04e0*/ 	.word	0x00000000
        /*04e4*/ 	.short	0x010a
        /*04e6*/ 	.byte	0x07
	.zero		1


	//   ....[62]....
        /*04e8*/ 	.word	0x000032f0
        /*04ec*/ 	.word	0x000000ff
        /*04f0*/ 	.word	0x00000000
        /*04f4*/ 	.short	0x010a
        /*04f6*/ 	.byte	0x04
	.zero		1


	//   ....[63]....
        /*04f8*/ 	.word	0x000034e0
        /*04fc*/ 	.word	0x000000ff
        /*0500*/ 	.word	0x00000000
        /*0504*/ 	.short	0x010a
        /*0506*/ 	.byte	0x05
	.zero		1


	//   ....[64]....
        /*0508*/ 	.word	0x00003570
        /*050c*/ 	.word	0x000000ff
        /*0510*/ 	.word	0x00000000
        /*0514*/ 	.short	0x010a
        /*0516*/ 	.byte	0x07
	.zero		1


	//   ....[65]....
        /*0518*/ 	.word	0x000039f0
        /*051c*/ 	.word	0x00000000
        /*0520*/ 	.word	0x000000a0
        /*0524*/ 	.short	0x010a
        /*0526*/ 	.byte	0xff
	.zero		1


	//   ....[66]....
        /*0528*/ 	.word	0x00003ab0
        /*052c*/ 	.word	0x00000000
        /*0530*/ 	.word	0x00000000
        /*0534*/ 	.short	0x0101
        /*0536*/ 	.byte	0xff
	.zero		1


	//   ....[67]....
        /*0538*/ 	.word	0x00003dd0
        /*053c*/ 	.word	0x000000ff
        /*0540*/ 	.word	0x00000098
        /*0544*/ 	.short	0x010a
        /*0546*/ 	.byte	0x07
	.zero		1


	//   ....[68]....
        /*0548*/ 	.word	0x00003fc0
        /*054c*/ 	.word	0x000000ff
        /*0550*/ 	.word	0x00000070
        /*0554*/ 	.short	0x010a
        /*0556*/ 	.byte	0x07
	.zero		1


	//   ....[69]....
        /*0558*/ 	.word	0x00004130
        /*055c*/ 	.word	0x000000ff
        /*0560*/ 	.word	0x00000050
        /*0564*/ 	.short	0x010b
        /*0566*/ 	.byte	0x07
	.zero		1


	//   ....[70]....
        /*0568*/ 	.word	0x00004140
        /*056c*/ 	.word	0x000000ff
        /*0570*/ 	.word	0x00000000
        /*0574*/ 	.short	0x0101
        /*0576*/ 	.byte	0x08
	.zero		1


	//   ....[71]....
        /*0578*/ 	.word	0x00004160
        /*057c*/ 	.word	0x000000ff
        /*0580*/ 	.word	0x00000078
        /*0584*/ 	.short	0x010a
        /*0586*/ 	.byte	0x07
	.zero		1


	//   ....[72]....
        /*0588*/ 	.word	0x000042c0
        /*058c*/ 	.word	0x000000ff
        /*0590*/ 	.word	0x00000058
        /*0594*/ 	.short	0x010b
        /*0596*/ 	.byte	0x07
	.zero		1


	//   ....[73]....
        /*0598*/ 	.word	0x000042d0
        /*059c*/ 	.word	0x000000ff
        /*05a0*/ 	.word	0x00000000
        /*05a4*/ 	.short	0x0101
        /*05a6*/ 	.byte	0x08
	.zero		1


	//   ....[74]....
        /*05a8*/ 	.word	0x000042e0
        /*05ac*/ 	.word	0x000000ff
        /*05b0*/ 	.word	0x00000080
        /*05b4*/ 	.short	0x010a
        /*05b6*/ 	.byte	0x07
	.zero		1


	//   ....[75]....
        /*05b8*/ 	.word	0x00004480
        /*05bc*/ 	.word	0x000000ff
        /*05c0*/ 	.word	0x00000060
        /*05c4*/ 	.short	0x010b
        /*05c6*/ 	.byte	0x07
	.zero		1


	//   ....[76]....
        /*05c8*/ 	.word	0x000044f0
        /*05cc*/ 	.word	0x000000ff
        /*05d0*/ 	.word	0x00000000
        /*05d4*/ 	.short	0x0101
        /*05d6*/ 	.byte	0x08
	.zero		1


	//   ....[77]....
        /*05d8*/ 	.word	0x00004520
        /*05dc*/ 	.word	0x000000ff
        /*05e0*/ 	.word	0x00000088
        /*05e4*/ 	.short	0x010a
        /*05e6*/ 	.byte	0x07
	.zero		1


	//   ....[78]....
        /*05e8*/ 	.word	0x00004730
        /*05ec*/ 	.word	0x000000ff
        /*05f0*/ 	.word	0x00000068
        /*05f4*/ 	.short	0x010b
        /*05f6*/ 	.byte	0x07
	.zero		1


	//   ....[79]....
        /*05f8*/ 	.word	0x00004750
        /*05fc*/ 	.word	0x000000ff
        /*0600*/ 	.word	0x00000000
        /*0604*/ 	.short	0x0101
        /*0606*/ 	.byte	0x0d
	.zero		1


	//   ....[80]....
        /*0608*/ 	.word	0x00004780
        /*060c*/ 	.word	0x000000ff
        /*0610*/ 	.word	0x00000070
        /*0614*/ 	.short	0x010a
        /*0616*/ 	.byte	0x07
	.zero		1


	//   ....[81]....
        /*0618*/ 	.word	0x000047a0
        /*061c*/ 	.word	0x000000ff
        /*0620*/ 	.word	0x00000078
        /*0624*/ 	.short	0x010a
        /*0626*/ 	.byte	0x07
	.zero		1


	//   ....[82]....
        /*0628*/ 	.word	0x000047c0
        /*062c*/ 	.word	0x000000ff
        /*0630*/ 	.word	0x00000080
        /*0634*/ 	.short	0x010a
        /*0636*/ 	.byte	0x07
	.zero		1


	//   ....[83]....
        /*0638*/ 	.word	0x00004800
        /*063c*/ 	.word	0x00000000
        /*0640*/ 	.word	0x00000088
        /*0644*/ 	.short	0x010a
        /*0646*/ 	.byte	0xff
	.zero		1


	//   ....[84]....
        /*0648*/ 	.word	0x00004b60
        /*064c*/ 	.word	0x00000000
        /*0650*/ 	.word	0x000000a0
        /*0654*/ 	.short	0x010a
        /*0656*/ 	.byte	0xff
	.zero		1


	//   ....[85]....
        /*0658*/ 	.word	0x00004c70
        /*065c*/ 	.word	0x00000000
        /*0660*/ 	.word	0x00000000
        /*0664*/ 	.short	0x0101
        /*0666*/ 	.byte	0xff
	.zero		1


	//   ....[86]....
        /*0668*/ 	.word	0x00005720
        /*066c*/ 	.word	0x000000ff
        /*0670*/ 	.word	0x00000050
        /*0674*/ 	.short	0x010a
        /*0676*/ 	.byte	0x30
	.zero		1


	//   ....[87]....
        /*0678*/ 	.word	0x00005800
        /*067c*/ 	.word	0x00000057
        /*0680*/ 	.word	0x000000c0
        /*0684*/ 	.short	0x010a
        /*0686*/ 	.byte	0xff
	.zero		1


	//   ....[88]....
        /*0688*/ 	.word	0x000059c0
        /*068c*/ 	.word	0x000000ff
        /*0690*/ 	.word	0x00000050
        /*0694*/ 	.short	0x010a
        /*0696*/ 	.byte	0x30
	.zero		1


	//   ....[89]....
        /*0698*/ 	.word	0x00005af0
        /*069c*/ 	.word	0x00000057
        /*06a0*/ 	.word	0x000000c0
        /*06a4*/ 	.short	0x010a
        /*06a6*/ 	.byte	0xff
	.zero		1


	//   ....[90]....
        /*06a8*/ 	.word	0x00006d00
        /*06ac*/ 	.word	0x00000000
        /*06b0*/ 	.word	0x00000000
        /*06b4*/ 	.short	0x0101
        /*06b6*/ 	.byte	0xff
	.zero		1


	//   ....[91]....
        /*06b8*/ 	.word	0x00006d10
        /*06bc*/ 	.word	0x00000003
        /*06c0*/ 	.word	0x00000050
        /*06c4*/ 	.short	0x010a
        /*06c6*/ 	.byte	0xff
	.zero		1


	//   ....[92]....
        /*06c8*/ 	.word	0x00006df0
        /*06cc*/ 	.word	0x00000003
        /*06d0*/ 	.word	0x00000050
        /*06d4*/ 	.short	0x010a
        /*06d6*/ 	.byte	0xff
	.zero		1


	//   ....[93]....
        /*06d8*/ 	.word	0x00008120
        /*06dc*/ 	.word	0x00000055
        /*06e0*/ 	.word	0x00000000
        /*06e4*/ 	.short	0x0101
        /*06e6*/ 	.byte	0xff
	.zero		1


	//   ....[94]....
        /*06e8*/ 	.word	0x00008140
        /*06ec*/ 	.word	0x00000000
        /*06f0*/ 	.word	0x00000050
        /*06f4*/ 	.short	0x010a
        /*06f6*/ 	.byte	0xff
	.zero		1


	//   ....[95]....
        /*06f8*/ 	.word	0x00008210
        /*06fc*/ 	.word	0x00000000
        /*0700*/ 	.word	0x00000050
        /*0704*/ 	.short	0x010a
        /*0706*/ 	.byte	0xff
	.zero		1


	//   ....[96]....
        /*0708*/ 	.word	0x00009540
        /*070c*/ 	.word	0x00000054
        /*0710*/ 	.word	0x00000000
        /*0714*/ 	.short	0x0101
        /*0716*/ 	.byte	0xff
	.zero		1


	//   ....[97]....
        /*0718*/ 	.word	0x00009560
        /*071c*/ 	.word	0x00000003
        /*0720*/ 	.word	0x00000050
        /*0724*/ 	.short	0x010a
        /*0726*/ 	.byte	0xff
	.zero		1


	//   ....[98]....
        /*0728*/ 	.word	0x00009630
        /*072c*/ 	.word	0x00000003
        /*0730*/ 	.word	0x00000050
        /*0734*/ 	.short	0x010a
        /*0736*/ 	.byte	0xff
	.zero		1


	//   ....[99]....
        /*0738*/ 	.word	0x00009a10
        /*073c*/ 	.word	0x000000ff
        /*0740*/ 	.word	0x00000000
        /*0744*/ 	.short	0x0101
        /*0746*/ 	.byte	0x05
	.zero		1


	//   ....[100]....
        /*0748*/ 	.word	0x0000a9b0
        /*074c*/ 	.word	0x00000000
        /*0750*/ 	.word	0x00000000
        /*0754*/ 	.short	0x0101
        /*0756*/ 	.byte	0xff
	.zero		1


	//   ....[101]....
        /*0758*/ 	.word	0x0000ac20
        /*075c*/ 	.word	0x000000ff
        /*0760*/ 	.word	0x00000000
        /*0764*/ 	.short	0x0101
        /*0766*/ 	.byte	0x04
	.zero		1


	//   ....[102]....
        /*0768*/ 	.word	0x0000ac40
        /*076c*/ 	.word	0x00000003
        /*0770*/ 	.word	0x000000f0
        /*0774*/ 	.short	0x010a
        /*0776*/ 	.byte	0xff
	.zero		1


	//   ....[103]....
        /*0778*/ 	.word	0x0000aca0
        /*077c*/ 	.word	0x00000002
        /*0780*/ 	.word	0x00000028
        /*0784*/ 	.short	0x010a
        /*0786*/ 	.byte	0xff
	.zero		1


	//   ....[104]....
        /*0788*/ 	.word	0x0000ad00
        /*078c*/ 	.word	0x00000002
        /*0790*/ 	.word	0x00000028
        /*0794*/ 	.short	0x010a
        /*0796*/ 	.byte	0xff
	.zero		1


	//   ....[105]....
        /*0798*/ 	.word	0x0000ad50
        /*079c*/ 	.word	0x00000002
        /*07a0*/ 	.word	0x000000a0
        /*07a4*/ 	.short	0x010a
        /*07a6*/ 	.byte	0xff
	.zero		1


	//   ....[106]....
        /*07a8*/ 	.word	0x0000adb0
        /*07ac*/ 	.word	0x00000000
        /*07b0*/ 	.word	0x00000000
        /*07b4*/ 	.short	0x010a
        /*07b6*/ 	.byte	0xff
	.zero		1


	//   ....[107]....
        /*07b8*/ 	.word	0x0000ae10
        /*07bc*/ 	.word	0x00000000
        /*07c0*/ 	.word	0x00000000
        /*07c4*/ 	.short	0x010a
        /*07c6*/ 	.byte	0xff
	.zero		1


	//   ....[108]....
        /*07c8*/ 	.word	0x0000ae70
        /*07cc*/ 	.word	0x00000000
        /*07d0*/ 	.word	0x00000000
        /*07d4*/ 	.short	0x010a
        /*07d6*/ 	.byte	0xff
	.zero		1


	//   ....[109]....
        /*07d8*/ 	.word	0x0000aed0
        /*07dc*/ 	.word	0x00000000
        /*07e0*/ 	.word	0x00000000
        /*07e4*/ 	.short	0x010a
        /*07e6*/ 	.byte	0xff
	.zero		1


	//   ....[110]....
        /*07e8*/ 	.word	0x0000af20
        /*07ec*/ 	.word	0x00000000
        /*07f0*/ 	.word	0x000000e0
        /*07f4*/ 	.short	0x010a
        /*07f6*/ 	.byte	0xff
	.zero		1


	//   ....[111]....
        /*07f8*/ 	.word	0x0000af80
        /*07fc*/ 	.word	0x00000000
        /*0800*/ 	.word	0x000000b0
        /*0804*/ 	.short	0x010a
        /*0806*/ 	.byte	0xff
	.zero		1


	//   ....[112]....
        /*0808*/ 	.word	0x0000afd0
        /*080c*/ 	.word	0x00000000
        /*0810*/ 	.word	0x000000a0
        /*0814*/ 	.short	0x010a
        /*0816*/ 	.byte	0xff
	.zero		1


	//   ....[113]....
        /*0818*/ 	.word	0x0000b030
        /*081c*/ 	.word	0x00000000
        /*0820*/ 	.word	0x000000b0
        /*0824*/ 	.short	0x010a
        /*0826*/ 	.byte	0xff
	.zero		1


	//   ....[114]....
        /*0828*/ 	.word	0x0000b080
        /*082c*/ 	.word	0x00000000
        /*0830*/ 	.word	0x000000a0
        /*0834*/ 	.short	0x010a
        /*0836*/ 	.byte	0xff
	.zero		1


	//   ....[115]....
        /*0838*/ 	.word	0x0000b0e0
        /*083c*/ 	.word	0x00000003
        /*0840*/ 	.word	0x000000d0
        /*0844*/ 	.short	0x010a
        /*0846*/ 	.byte	0xff
	.zero		1


	//   ....[116]....
        /*0848*/ 	.word	0x0000b140
        /*084c*/ 	.word	0x00000000
        /*0850*/ 	.word	0x00000000
        /*0854*/ 	.short	0x010a
        /*0856*/ 	.byte	0xff
	.zero		1


	//   ....[117]....
        /*0858*/ 	.word	0x0000b1a0
        /*085c*/ 	.word	0x00000000
        /*0860*/ 	.word	0x00000000
        /*0864*/ 	.short	0x010a
        /*0866*/ 	.byte	0xff
	.zero		1


	//   ....[118]....
        /*0868*/ 	.word	0x0000b200
        /*086c*/ 	.word	0x00000000
        /*0870*/ 	.word	0x00000000
        /*0874*/ 	.short	0x010a
        /*0876*/ 	.byte	0xff
	.zero		1


	//   ....[119]....
        /*0878*/ 	.word	0x0000b250
        /*087c*/ 	.word	0x00000000
        /*0880*/ 	.word	0x000000a0
        /*0884*/ 	.short	0x010a
        /*0886*/ 	.byte	0xff
	.zero		1


	//   ....[120]....
        /*0888*/ 	.word	0x0000b2b0
        /*088c*/ 	.word	0x00000000
        /*0890*/ 	.word	0x00000098
        /*0894*/ 	.short	0x010a
        /*0896*/ 	.byte	0xff
	.zero		1


	//   ....[121]....
        /*0898*/ 	.word	0x0000b310
        /*089c*/ 	.word	0x00000003
        /*08a0*/ 	.word	0x00000070
        /*08a4*/ 	.short	0x010a
        /*08a6*/ 	.byte	0xff
	.zero		1


	//   ....[122]....
        /*08a8*/ 	.word	0x0000b370
        /*08ac*/ 	.word	0x00000003
        /*08b0*/ 	.word	0x00000078
        /*08b4*/ 	.short	0x010a
        /*08b6*/ 	.byte	0xff
	.zero		1


	//   ....[123]....
        /*08b8*/ 	.word	0x0000b3d0
        /*08bc*/ 	.word	0x00000003
        /*08c0*/ 	.word	0x00000080
        /*08c4*/ 	.short	0x010a
        /*08c6*/ 	.byte	0xff
	.zero		1


	//   ....[124]....
        /*08c8*/ 	.word	0x0000b430
        /*08cc*/ 	.word	0x00000003
        /*08d0*/ 	.word	0x00000088
        /*08d4*/ 	.short	0x010a
        /*08d6*/ 	.byte	0xff
	.zero		1


	//   ....[125]....
        /*08d8*/ 	.word	0x0000b490
        /*08dc*/ 	.word	0x00000000
        /*08e0*/ 	.word	0x00000070
        /*08e4*/ 	.short	0x010a
        /*08e6*/ 	.byte	0xff
	.zero		1


	//   ....[126]....
        /*08e8*/ 	.word	0x0000b4f0
        /*08ec*/ 	.word	0x00000000
        /*08f0*/ 	.word	0x00000078
        /*08f4*/ 	.short	0x010a
        /*08f6*/ 	.byte	0xff
	.zero		1


	//   ....[127]....
        /*08f8*/ 	.word	0x0000b550
        /*08fc*/ 	.word	0x00000000
        /*0900*/ 	.word	0x00000080
        /*0904*/ 	.short	0x010a
        /*0906*/ 	.byte	0xff
	.zero		1


	//   ....[128]....
        /*0908*/ 	.word	0x0000b5a0
        /*090c*/ 	.word	0x00000000
        /*0910*/ 	.word	0x000000a0
        /*0914*/ 	.short	0x010a
        /*0916*/ 	.byte	0xff
	.zero		1


	//   ....[129]....
        /*0918*/ 	.word	0x0000b600
        /*091c*/ 	.word	0x00000002
        /*0920*/ 	.word	0x00000050
        /*0924*/ 	.short	0x010a
        /*0926*/ 	.byte	0xff
	.zero		1


	//   ....[130]....
        /*0928*/ 	.word	0x0000b650
        /*092c*/ 	.word	0x00000057
        /*0930*/ 	.word	0x000000c0
        /*0934*/ 	.short	0x010a
        /*0936*/ 	.byte	0xff
	.zero		1


	//   ....[131]....
        /*0938*/ 	.word	0x0000b6a0
        /*093c*/ 	.word	0x00000003
        /*0940*/ 	.word	0x00000050
        /*0944*/ 	.short	0x010a
        /*0946*/ 	.byte	0xff
	.zero		1


	//   ....[132]....
        /*0948*/ 	.word	0x0000b6f0
        /*094c*/ 	.word	0x00000000
        /*0950*/ 	.word	0x00000050
        /*0954*/ 	.short	0x010a
        /*0956*/ 	.byte	0xff
	.zero		1


	//   ....[133]....
        /*0958*/ 	.word	0x0000b740
        /*095c*/ 	.word	0x00000003
        /*0960*/ 	.word	0x00000050
        /*0964*/ 	.short	0x010a
        /*0966*/ 	.byte	0xff
	.zero		1


	//----- nvinfo : EIATTR_NUM_MBARRIERS
	.align		4
.L_47:
        /*0968*/ 	.byte	0x03, 0x38
        /*096a*/ 	.short	0x0020


	//----- nvinfo : EIATTR_EXIT_INSTR_OFFSETS
	.align		4
        /*096c*/ 	.byte	0x04, 0x1c
        /*096e*/ 	.short	(.L_49 - .L_48)


	//   ....[0]....
.L_48:
        /*0970*/ 	.word	0x00002580


	//   ....[1]....
        /*0974*/ 	.word	0x00002a70


	//   ....[2]....
        /*0978*/ 	.word	0x00002ad0


	//   ....[3]....
        /*097c*/ 	.word	0x000037d0


	//   ....[4]....
        /*0980*/ 	.word	0x00004830


	//   ....[5]....
        /*0984*/ 	.word	0x00004870


	//   ....[6]....
        /*0988*/ 	.word	0x0000ab10


	//   ....[7]....
        /*098c*/ 	.word	0x0000ab90


	//   ....[8]....
        /*0990*/ 	.word	0x0000abc0


	//   ....[9]....
        /*0994*/ 	.word	0x0000ac30


	//----- nvinfo : EIATTR_MAX_THREADS
	.align		4
.L_49:
        /*0998*/ 	.byte	0x04, 0x05
        /*099a*/ 	.short	(.L_51 - .L_50)
.L_50:
        /*099c*/ 	.word	0x00000100
        /*09a0*/ 	.word	0x00000001
        /*09a4*/ 	.word	0x00000001


	//----- nvinfo : EIATTR_CRS_STACK_SIZE
	.align		4
.L_51:
        /*09a8*/ 	.byte	0x04, 0x1e
        /*09aa*/ 	.short	(.L_53 - .L_52)
.L_52:
        /*09ac*/ 	.word	0x00000000


	//----- nvinfo : EIATTR_CBANK_PARAM_SIZE
	.align		4
.L_53:
        /*09b0*/ 	.byte	0x03, 0x19
        /*09b2*/ 	.short	0x0800


	//----- nvinfo : EIATTR_PARAM_CBANK
	.align		4
        /*09b4*/ 	.byte	0x04, 0x0a
        /*09b6*/ 	.short	(.L_55 - .L_54)
	.align		4
.L_54:
        /*09b8*/ 	.word	index@(.nv.constant0._ZN7cutlass13device_kernelINS_4gemm6kernel13GemmUniversalIN4cute5tupleIJiiiiEEENS1_10collective13CollectiveMmaINS1_35MainloopSm100TmaUmmaWarpSpecializedILi5ELi2ELi2ENS5_IJNS4_1CILi1EEESB_SB_EEEEENS5_IJNSA_ILi128EEENSA_ILi256EEENSA_ILi32EEEEEENS_10bfloat16_tENS5_IJlSB_lEEESI_SJ_NS4_8TiledMMAINS4_8MMA_AtomIJNS4_20SM100_MMA_F16BF16_SSISI_SI_fLi128ELi256ELNS4_4UMMA5MajorE0ELSO_0ELNSN_7ScaleInE0ELSP_0EEEEEENS4_6LayoutISC_NS5_IJNSA_ILi0EEEST_ST_EEEEENS5_IJNS4_10UnderscoreESW_SW_EEEEENS4_13SM90_TMA_LOADENS4_14ComposedLayoutINS4_7SwizzleILi2ELi4ELi3EEENS4_18smem_ptr_flag_bitsILi16EEENSS_INS5_IJNSA_ILi8EEESG_EEENS5_IJSG_SB_EEEEEEEvNS4_8identityESZ_S19_vS1A_EENS_8epilogue10collective18CollectiveEpilogueINS1C_23Sm100TmaWarpSpecializedILi4ELi2ELi64ELb1ELb0EEEJSH_NS5_IJNSS_ISE_SB_EENSS_INSA_ILi64EEESB_EEEEESI_SJ_SI_SJ_NS1C_6fusion15FusionCallbacksIS1G_NS1L_17LinearCombinationISI_fSI_fLNS_15FloatRoundStyleE2EEESH_S1K_JEEENS4_5SM1004TMEM4LOAD26SM100_TMEM_LOAD_32dp32b64xESZ_NS10_INS11_ILi3ELi4ELi3EEES14_NSS_INS5_IJS15_S1I_EEENS5_IJS1I_SB_EEEEEEENS4_39AutoVectorizingCopyWithAssumedAlignmentILi128EEENS4_14SM90_TMA_STOREES1Z_S21_S21_EEEvvEEEEvNT_6ParamsE)
        /*09bc*/ 	.short	0x0380
        /*09be*/ 	.short	0x0800


	//----- nvinfo : EIATTR_SW_WAR
	.align		4
.L_55:
        /*09c0*/ 	.byte	0x04, 0x36
        /*09c2*/ 	.short	(.L_57 - .L_56)
.L_56:
        /*09c4*/ 	.word	0x00000008
.L_57:


//--------------------- .nv.callgraph             --------------------------
	.section	.nv.callgraph,"",@"SHT_CUDA_CALLGRAPH"
	.align	4
	.sectionentsize	8
	.align		4
        /*0000*/ 	.word	0x00000000
	.align		4
        /*0004*/ 	.word	0xffffffff
	.align		4
        /*0008*/ 	.word	index@(_ZN7cutlass13device_kernelINS_4gemm6kernel13GemmUniversalIN4cute5tupleIJiiiiEEENS1_10collective13CollectiveMmaINS1_35MainloopSm100TmaUmmaWarpSpecializedILi5ELi2ELi2ENS5_IJNS4_1CILi1EEESB_SB_EEEEENS5_IJNSA_ILi128EEENSA_ILi256EEENSA_ILi32EEEEEENS_10bfloat16_tENS5_IJlSB_lEEESI_SJ_NS4_8TiledMMAINS4_8MMA_AtomIJNS4_20SM100_MMA_F16BF16_SSISI_SI_fLi128ELi256ELNS4_4UMMA5MajorE0ELSO_0ELNSN_7ScaleInE0ELSP_0EEEEEENS4_6LayoutISC_NS5_IJNSA_ILi0EEEST_ST_EEEEENS5_IJNS4_10UnderscoreESW_SW_EEEEENS4_13SM90_TMA_LOADENS4_14ComposedLayoutINS4_7SwizzleILi2ELi4ELi3EEENS4_18smem_ptr_flag_bitsILi16EEENSS_INS5_IJNSA_ILi8EEESG_EEENS5_IJSG_SB_EEEEEEEvNS4_8identityESZ_S19_vS1A_EENS_8epilogue10collective18CollectiveEpilogueINS1C_23Sm100TmaWarpSpecializedILi4ELi2ELi64ELb1ELb0EEEJSH_NS5_IJNSS_ISE_SB_EENSS_INSA_ILi64EEESB_EEEEESI_SJ_SI_SJ_NS1C_6fusion15FusionCallbacksIS1G_NS1L_17LinearCombinationISI_fSI_fLNS_15FloatRoundStyleE2EEESH_S1K_JEEENS4_5SM1004TMEM4LOAD26SM100_TMEM_LOAD_32dp32b64xESZ_NS10_INS11_ILi3ELi4ELi3EEES14_NSS_INS5_IJS15_S1I_EEENS5_IJS1I_SB_EEEEEEENS4_39AutoVectorizingCopyWithAssumedAlignmentILi128EEENS4_14SM90_TMA_STOREES1Z_S21_S21_EEEvvEEEEvNT_6ParamsE)
	.align		4
        /*000c*/ 	.word	index@(__assertfail)
	.align		4
        /*0010*/ 	.word	0x00000000
	.align		4
        /*0014*/ 	.word	0xfffffffe
	.align		4
        /*0018*/ 	.word	0x00000000
	.align		4
        /*001c*/ 	.word	0xfffffffd
	.align		4
        /*0020*/ 	.word	0x00000000
	.align		4
        /*0024*/ 	.word	0xfffffffc


//--------------------- .nv.constant4             --------------------------
	.section	.nv.constant4,"a",@progbits
	.align	8
	.align		8
.nv.constant4:
        /*0000*/ 	.dword	__assertfail
	.align		8
        /*0008*/ 	.dword	__unnamed_1
	.align		8
        /*0010*/ 	.dword	__unnamed_2
	.align		8
        /*0018*/ 	.dword	_ZN40_INTERNAL_ce983fc8_4_k_cu_7adea60a_348164cuda3std3__45__cpo5beginE
	.align		8
        /*0020*/ 	.dword	_ZN40_INTERNAL_ce983fc8_4_k_cu_7adea60a_348164cuda3std3__45__cpo3endE
	.align		8
        /*0028*/ 	.dword	_ZN40_INTERNAL_ce983fc8_4_k_cu_7adea60a_348164cuda3std3__45__cpo6cbeginE
	.align		8
        /*0030*/ 	.dword	_ZN40_INTERNAL_ce983fc8_4_k_cu_7adea60a_348164cuda3std3__45__cpo4cendE
	.align		8
        /*0038*/ 	.dword	_ZN40_INTERNAL_ce983fc8_4_k_cu_7adea60a_348164cuda3std3__442_GLOBAL__N__ce983fc8_4_k_cu_7adea60a_348166ignoreE
	.align		8
        /*0040*/ 	.dword	_ZN40_INTERNAL_ce983fc8_4_k_cu_7adea60a_348164cuda3std3__419piecewise_constructE
	.align		8
        /*0048*/ 	.dword	_ZN40_INTERNAL_ce983fc8_4_k_cu_7adea60a_348164cuda3std3__48in_placeE
	.align		8
        /*0050*/ 	.dword	_ZN40_INTERNAL_ce983fc8_4_k_cu_7adea60a_348164cuda3std6ranges3__45__cpo4swapE
	.align		8
        /*0058*/ 	.dword	_ZN40_INTERNAL_ce983fc8_4_k_cu_7adea60a_348164cuda3std6ranges3__45__cpo9iter_moveE
	.align		8
        /*0060*/ 	.dword	_ZN40_INTERNAL_ce983fc8_4_k_cu_7adea60a_348164cute7productE
	.align		8
        /*0068*/ 	.dword	_ZN40_INTERNAL_ce983fc8_4_k_cu_7adea60a_348164cute1_E
	.align		8
        /*0070*/ 	.dword	$str$25
	.align		8
        /*0078*/ 	.dword	$str$26
	.align		8
        /*0080*/ 	.dword	$str$27
	.align		8
        /*0088*/ 	.dword	$str$28


//--------------------- .text._ZN7cutlass13device_kernelINS_4gemm6kernel13GemmUniversalIN4cute5tupleIJiiiiEEENS1_10collective13CollectiveMmaINS1_35MainloopSm100TmaUmmaWarpSpecializedILi5ELi2ELi2ENS5_IJNS4_1CILi1EEESB_SB_EEEEENS5_IJNSA_ILi128EEENSA_ILi256EEENSA_ILi32EEEEEENS_10bfloat16_tENS5_IJlSB_lEEESI_SJ_NS4_8TiledMMAINS4_8MMA_AtomIJNS4_20SM100_MMA_F16BF16_SSISI_SI_fLi128ELi256ELNS4_4UMMA5MajorE0ELSO_0ELNSN_7ScaleInE0ELSP_0EEEEEENS4_6LayoutISC_NS5_IJNSA_ILi0EEEST_ST_EEEEENS5_IJNS4_10UnderscoreESW_SW_EEEEENS4_13SM90_TMA_LOADENS4_14ComposedLayoutINS4_7SwizzleILi2ELi4ELi3EEENS4_18smem_ptr_flag_bitsILi16EEENSS_INS5_IJNSA_ILi8EEESG_EEENS5_IJSG_SB_EEEEEEEvNS4_8identityESZ_S19_vS1A_EENS_8epilogue10collective18CollectiveEpilogueINS1C_23Sm100TmaWarpSpecializedILi4ELi2ELi64ELb1ELb0EEEJSH_NS5_IJNSS_ISE_SB_EENSS_INSA_ILi64EEESB_EEEEESI_SJ_SI_SJ_NS1C_6fusion15FusionCallbacksIS1G_NS1L_17LinearCombinationISI_fSI_fLNS_15FloatRoundStyleE2EEESH_S1K_JEEENS4_5SM1004TMEM4LOAD26SM100_TMEM_LOAD_32dp32b64xESZ_NS10_INS11_ILi3ELi4ELi3EEES14_NSS_INS5_IJS15_S1I_EEENS5_IJS1I_SB_EEEEEEENS4_39AutoVectorizingCopyWithAssumedAlignmentILi128EEENS4_14SM90_TMA_STOREES1Z_S21_S21_EEEvvEEEEvNT_6ParamsE --------------------------
	.section	.text._ZN7cutlass13device_kernelINS_4gemm6kernel13GemmUniversalIN4cute5tupleIJiiiiEEENS1_10collective13CollectiveMmaINS1_35MainloopSm100TmaUmmaWarpSpecializedILi5ELi2ELi2ENS5_IJNS4_1CILi1EEESB_SB_EEEEENS5_IJNSA_ILi128EEENSA_ILi256EEENSA_ILi32EEEEEENS_10bfloat16_tENS5_IJlSB_lEEESI_SJ_NS4_8TiledMMAINS4_8MMA_AtomIJNS4_20SM100_MMA_F16BF16_SSISI_SI_fLi128ELi256ELNS4_4UMMA5MajorE0ELSO_0ELNSN_7ScaleInE0ELSP_0EEEEEENS4_6LayoutISC_NS5_IJNSA_ILi0EEEST_ST_EEEEENS5_IJNS4_10UnderscoreESW_SW_EEEEENS4_13SM90_TMA_LOADENS4_14ComposedLayoutINS4_7SwizzleILi2ELi4ELi3EEENS4_18smem_ptr_flag_bitsILi16EEENSS_INS5_IJNSA_ILi8EEESG_EEENS5_IJSG_SB_EEEEEEEvNS4_8identityESZ_S19_vS1A_EENS_8epilogue10collective18CollectiveEpilogueINS1C_23Sm100TmaWarpSpecializedILi4ELi2ELi64ELb1ELb0EEEJSH_NS5_IJNSS_ISE_SB_EENSS_INSA_ILi64EEESB_EEEEESI_SJ_SI_SJ_NS1C_6fusion15FusionCallbacksIS1G_NS1L_17LinearCombinationISI_fSI_fLNS_15FloatRoundStyleE2EEESH_S1K_JEEENS4_5SM1004TMEM4LOAD26SM100_TMEM_LOAD_32dp32b64xESZ_NS10_INS11_ILi3ELi4ELi3EEES14_NSS_INS5_IJS15_S1I_EEENS5_IJS1I_SB_EEEEEEENS4_39AutoVectorizingCopyWithAssumedAlignmentILi128EEENS4_14SM90_TMA_STOREES1Z_S21_S21_EEEvvEEEEvNT_6ParamsE,"ax",@progbits
	.align	128
.text._ZN7cutlass13device_kernelINS_4gemm6kernel13GemmUniversalIN4cute5tupleIJiiiiEEENS1_10collective13CollectiveMmaINS1_35MainloopSm100TmaUmmaWarpSpecializedILi5ELi2ELi2ENS5_IJNS4_1CILi1EEESB_SB_EEEEENS5_IJNSA_ILi128EEENSA_ILi256EEENSA_ILi32EEEEEENS_10bfloat16_tENS5_IJlSB_lEEESI_SJ_NS4_8TiledMMAINS4_8MMA_AtomIJNS4_20SM100_MMA_F16BF16_SSISI_SI_fLi128ELi256ELNS4_4UMMA5MajorE0ELSO_0ELNSN_7ScaleInE0ELSP_0EEEEEENS4_6LayoutISC_NS5_IJNSA_ILi0EEEST_ST_EEEEENS5_IJNS4_10UnderscoreESW_SW_EEEEENS4_13SM90_TMA_LOADENS4_14ComposedLayoutINS4_7SwizzleILi2ELi4ELi3EEENS4_18smem_ptr_flag_bitsILi16EEENSS_INS5_IJNSA_ILi8EEESG_EEENS5_IJSG_SB_EEEEEEEvNS4_8identityESZ_S19_vS1A_EENS_8epilogue10collective18CollectiveEpilogueINS1C_23Sm100TmaWarpSpecializedILi4ELi2ELi64ELb1ELb0EEEJSH_NS5_IJNSS_ISE_SB_EENSS_INSA_ILi64EEESB_EEEEESI_SJ_SI_SJ_NS1C_6fusion15FusionCallbacksIS1G_NS1L_17LinearCombinationISI_fSI_fLNS_15FloatRoundStyleE2EEESH_S1K_JEEENS4_5SM1004TMEM4LOAD26SM100_TMEM_LOAD_32dp32b64xESZ_NS10_INS11_ILi3ELi4ELi3EEES14_NSS_INS5_IJS15_S1I_EEENS5_IJS1I_SB_EEEEEEENS4_39AutoVectorizingCopyWithAssumedAlignmentILi128EEENS4_14SM90_TMA_STOREES1Z_S21_S21_EEEvvEEEEvNT_6ParamsE:
        .type           _ZN7cutlass13device_kernelINS_4gemm6kernel13GemmUniversalIN4cute5tupleIJiiiiEEENS1_10collective13CollectiveMmaINS1_35MainloopSm100TmaUmmaWarpSpecializedILi5ELi2ELi2ENS5_IJNS4_1CILi1EEESB_SB_EEEEENS5_IJNSA_ILi128EEENSA_ILi256EEENSA_ILi32EEEEEENS_10bfloat16_tENS5_IJlSB_lEEESI_SJ_NS4_8TiledMMAINS4_8MMA_AtomIJNS4_20SM100_MMA_F16BF16_SSISI_SI_fLi128ELi256ELNS4_4UMMA5MajorE0ELSO_0ELNSN_7ScaleInE0ELSP_0EEEEEENS4_6LayoutISC_NS5_IJNSA_ILi0EEEST_ST_EEEEENS5_IJNS4_10UnderscoreESW_SW_EEEEENS4_13SM90_TMA_LOADENS4_14ComposedLayoutINS4_7SwizzleILi2ELi4ELi3EEENS4_18smem_ptr_flag_bitsILi16EEENSS_INS5_IJNSA_ILi8EEESG_EEENS5_IJSG_SB_EEEEEEEvNS4_8identityESZ_S19_vS1A_EENS_8epilogue10collective18CollectiveEpilogueINS1C_23Sm100TmaWarpSpecializedILi4ELi2ELi64ELb1ELb0EEEJSH_NS5_IJNSS_ISE_SB_EENSS_INSA_ILi64EEESB_EEEEESI_SJ_SI_SJ_NS1C_6fusion15FusionCallbacksIS1G_NS1L_17LinearCombinationISI_fSI_fLNS_15FloatRoundStyleE2EEESH_S1K_JEEENS4_5SM1004TMEM4LOAD26SM100_TMEM_LOAD_32dp32b64xESZ_NS10_INS11_ILi3ELi4ELi3EEES14_NSS_INS5_IJS15_S1I_EEENS5_IJS1I_SB_EEEEEEENS4_39AutoVectorizingCopyWithAssumedAlignmentILi128EEENS4_14SM90_TMA_STOREES1Z_S21_S21_EEEvvEEEEvNT_6ParamsE,@function
        .size           _ZN7cutlass13device_kernelINS_4gemm6kernel13GemmUniversalIN4cute5tupleIJiiiiEEENS1_10collective13CollectiveMmaINS1_35MainloopSm100TmaUmmaWarpSpecializedILi5ELi2ELi2ENS5_IJNS4_1CILi1EEESB_SB_EEEEENS5_IJNSA_ILi128EEENSA_ILi256EEENSA_ILi32EEEEEENS_10bfloat16_tENS5_IJlSB_lEEESI_SJ_NS4_8TiledMMAINS4_8MMA_AtomIJNS4_20SM100_MMA_F16BF16_SSISI_SI_fLi128ELi256ELNS4_4UMMA5MajorE0ELSO_0ELNSN_7ScaleInE0ELSP_0EEEEEENS4_6LayoutISC_NS5_IJNSA_ILi0EEEST_ST_EEEEENS5_IJNS4_10UnderscoreESW_SW_EEEEENS4_13SM90_TMA_LOADENS4_14ComposedLayoutINS4_7SwizzleILi2ELi4ELi3EEENS4_18smem_ptr_flag_bitsILi16EEENSS_INS5_IJNSA_ILi8EEESG_EEENS5_IJSG_SB_EEEEEEEvNS4_8identityESZ_S19_vS1A_EENS_8epilogue10collective18CollectiveEpilogueINS1C_23Sm100TmaWarpSpecializedILi4ELi2ELi64ELb1ELb0EEEJSH_NS5_IJNSS_ISE_SB_EENSS_INSA_ILi64EEESB_EEEEESI_SJ_SI_SJ_NS1C_6fusion15FusionCallbacksIS1G_NS1L_17LinearCombinationISI_fSI_fLNS_15FloatRoundStyleE2EEESH_S1K_JEEENS4_5SM1004TMEM4LOAD26SM100_TMEM_LOAD_32dp32b64xESZ_NS10_INS11_ILi3ELi4ELi3EEES14_NSS_INS5_IJS15_S1I_EEENS5_IJS1I_SB_EEEEEEENS4_39AutoVectorizingCopyWithAssumedAlignmentILi128EEENS4_14SM90_TMA_STOREES1Z_S21_S21_EEEvvEEEEvNT_6ParamsE,(.L_x_173 - _ZN7cutlass13device_kernelINS_4gemm6kernel13GemmUniversalIN4cute5tupleIJiiiiEEENS1_10collective13CollectiveMmaINS1_35MainloopSm100TmaUmmaWarpSpecializedILi5ELi2ELi2ENS5_IJNS4_1CILi1EEESB_SB_EEEEENS5_IJNSA_ILi128EEENSA_ILi256EEENSA_ILi32EEEEEENS_10bfloat16_tENS5_IJlSB_lEEESI_SJ_NS4_8TiledMMAINS4_8MMA_AtomIJNS4_20SM100_MMA_F16BF16_SSISI_SI_fLi128ELi256ELNS4_4UMMA5MajorE0ELSO_0ELNSN_7ScaleInE0ELSP_0EEEEEENS4_6LayoutISC_NS5_IJNSA_ILi0EEEST_ST_EEEEENS5_IJNS4_10UnderscoreESW_SW_EEEEENS4_13SM90_TMA_LOADENS4_14ComposedLayoutINS4_7SwizzleILi2ELi4ELi3EEENS4_18smem_ptr_flag_bitsILi16EEENSS_INS5_IJNSA_ILi8EEESG_EEENS5_IJSG_SB_EEEEEEEvNS4_8identityESZ_S19_vS1A_EENS_8epilogue10collective18CollectiveEpilogueINS1C_23Sm100TmaWarpSpecializedILi4ELi2ELi64ELb1ELb0EEEJSH_NS5_IJNSS_ISE_SB_EENSS_INSA_ILi64EEESB_EEEEESI_SJ_SI_SJ_NS1C_6fusion15FusionCallbacksIS1G_NS1L_17LinearCombinationISI_fSI_fLNS_15FloatRoundStyleE2EEESH_S1K_JEEENS4_5SM1004TMEM4LOAD26SM100_TMEM_LOAD_32dp32b64xESZ_NS10_INS11_ILi3ELi4ELi3EEES14_NSS_INS5_IJS15_S1I_EEENS5_IJS1I_SB_EEEEEEENS4_39AutoVectorizingCopyWithAssumedAlignmentILi128EEENS4_14SM90_TMA_STOREES1Z_S21_S21_EEEvvEEEEvNT_6ParamsE)
        .other          _ZN7cutlass13device_kernelINS_4gemm6kernel13GemmUniversalIN4cute5tupleIJiiiiEEENS1_10collective13CollectiveMmaINS1_35MainloopSm100TmaUmmaWarpSpecializedILi5ELi2ELi2ENS5_IJNS4_1CILi1EEESB_SB_EEEEENS5_IJNSA_ILi128EEENSA_ILi256EEENSA_ILi32EEEEEENS_10bfloat16_tENS5_IJlSB_lEEESI_SJ_NS4_8TiledMMAINS4_8MMA_AtomIJNS4_20SM100_MMA_F16BF16_SSISI_SI_fLi128ELi256ELNS4_4UMMA5MajorE0ELSO_0ELNSN_7ScaleInE0ELSP_0EEEEEENS4_6LayoutISC_NS5_IJNSA_ILi0EEEST_ST_EEEEENS5_IJNS4_10UnderscoreESW_SW_EEEEENS4_13SM90_TMA_LOADENS4_14ComposedLayoutINS4_7SwizzleILi2ELi4ELi3EEENS4_18smem_ptr_flag_bitsILi16EEENSS_INS5_IJNSA_ILi8EEESG_EEENS5_IJSG_SB_EEEEEEEvNS4_8identityESZ_S19_vS1A_EENS_8epilogue10collective18CollectiveEpilogueINS1C_23Sm100TmaWarpSpecializedILi4ELi2ELi64ELb1ELb0EEEJSH_NS5_IJNSS_ISE_SB_EENSS_INSA_ILi64EEESB_EEEEESI_SJ_SI_SJ_NS1C_6fusion15FusionCallbacksIS1G_NS1L_17LinearCombinationISI_fSI_fLNS_15FloatRoundStyleE2EEESH_S1K_JEEENS4_5SM1004TMEM4LOAD26SM100_TMEM_LOAD_32dp32b64xESZ_NS10_INS11_ILi3ELi4ELi3EEES14_NSS_INS5_IJS15_S1I_EEENS5_IJS1I_SB_EEEEEEENS4_39AutoVectorizingCopyWithAssumedAlignmentILi128EEENS4_14SM90_TMA_STOREES1Z_S21_S21_EEEvvEEEEvNT_6ParamsE,@"STO_CUDA_ENTRY STV_DEFAULT"
_ZN7cutlass13device_kernelINS_4gemm6kernel13GemmUniversalIN4cute5tupleIJiiiiEEENS1_10collective13CollectiveMmaINS1_35MainloopSm100TmaUmmaWarpSpecializedILi5ELi2ELi2ENS5_IJNS4_1CILi1EEESB_SB_EEEEENS5_IJNSA_ILi128EEENSA_ILi256EEENSA_ILi32EEEEEENS_10bfloat16_tENS5_IJlSB_lEEESI_SJ_NS4_8TiledMMAINS4_8MMA_AtomIJNS4_20SM100_MMA_F16BF16_SSISI_SI_fLi128ELi256ELNS4_4UMMA5MajorE0ELSO_0ELNSN_7ScaleInE0ELSP_0EEEEEENS4_6LayoutISC_NS5_IJNSA_ILi0EEEST_ST_EEEEENS5_IJNS4_10UnderscoreESW_SW_EEEEENS4_13SM90_TMA_LOADENS4_14ComposedLayoutINS4_7SwizzleILi2ELi4ELi3EEENS4_18smem_ptr_flag_bitsILi16EEENSS_INS5_IJNSA_ILi8EEESG_EEENS5_IJSG_SB_EEEEEEEvNS4_8identityESZ_S19_vS1A_EENS_8epilogue10collective18CollectiveEpilogueINS1C_23Sm100TmaWarpSpecializedILi4ELi2ELi64ELb1ELb0EEEJSH_NS5_IJNSS_ISE_SB_EENSS_INSA_ILi64EEESB_EEEEESI_SJ_SI_SJ_NS1C_6fusion15FusionCallbacksIS1G_NS1L_17LinearCombinationISI_fSI_fLNS_15FloatRoundStyleE2EEESH_S1K_JEEENS4_5SM1004TMEM4LOAD26SM100_TMEM_LOAD_32dp32b64xESZ_NS10_INS11_ILi3ELi4ELi3EEES14_NSS_INS5_IJS15_S1I_EEENS5_IJS1I_SB_EEEEEEENS4_39AutoVectorizingCopyWithAssumedAlignmentILi128EEENS4_14SM90_TMA_STOREES1Z_S21_S21_EEEvvEEEEvNT_6ParamsE:
[----:B------:R-:W1:Y:S01]  /*0000*/  LDC R1, c[0x0][0x37c] ;  /* 0x0000df00ff017b82 */ /* 0x000e620000000800 */
[----:B------:R-:W2:Y:S01]  /*0010*/  S2R R170, SR_TID.X ;  /* 0x0000000000aa7919 */ /* 0x000ea20000002100 */
[----:B------:R-:W3:Y:S01]  /*0020*/  LDCU.64 UR4, c[0x0][0x890] ;  /* 0x00011200ff0477ac */ /* 0x000ee20008000a00 */
[----:B------:R-:W-:Y:S02]  /*0030*/  PRMT R155, RZ, 0x7610, R155 ;  /* 0x00007610ff9b7816 */ /* 0x000fe4000000009b */
[----:B------:R-:W-:Y:S01]  /*0040*/  ELECT P5, URZ, PT ;  /* 0x0000000000ff782f */ /* 0x000fe200038a0000 */
[----:B------:R-:W4:Y:S01]  /*0050*/  LDCU.64 UR46, c[0x0][0x358] ;  /* 0x00006b00ff2e77ac */ /* 0x000f220008000a00 */
[----:B---3--:R-:W-:-:S04]  /*0060*/  UISETP.NE.U32.AND UP0, UPT, UR4, URZ, UPT ;  /* 0x000000ff0400728c */ /* 0x008fc8000bf05070 */
[----:B------:R-:W-:Y:S01]  /*0070*/  UISETP.NE.AND.EX UP0, UPT, UR5, URZ, UPT, UP0 ;  /* 0x000000ff0500728c */ /* 0x000fe2000bf05300 */
[----:B--2---:R-:W-:-:S05]  /*0080*/  SHF.R.U32.HI R162, RZ, 0x5, R170 ;  /* 0x00000005ffa27819 */ /* 0x004fca00000116aa */
[----:B------:R-:W2:Y:S02]  /*0090*/  SHFL.IDX PT, R0, R162, RZ, 0x1f ;  /* 0x00001fffa2007589 */ /* 0x000ea400000e0000 */
[----:B--2---:R-:W-:Y:S01]  /*00a0*/  R2UR UR8, R0 ;  /* 0x00000000000872ca */ /* 0x004fe200000e0000 */
[----:B-1--4-:R-:W-:-:S14]  /*00b0*/  BRA.U UP0, `(.L_x_0) ;  /* 0x00000001002c7547 */ /* 0x012fdc000b800000 */
[----:B------:R-:W1:Y:S02]  /*00c0*/  LDCU.64 UR6, c[0x0][0x888] ;  /* 0x00011100ff0677ac */ /* 0x000e640008000a00 */
[----:B-1----:R-:W-:-:S04]  /*00d0*/  UISETP.NE.U32.AND UP0, UPT, UR6, URZ, UPT ;  /* 0x000000ff0600728c */ /* 0x002fc8000bf05070 */
[----:B------:R-:W-:-:S09]  /*00e0*/  UISETP.NE.AND.EX UP0, UPT, UR7, URZ, UPT, UP0 ;  /* 0x000000ff0700728c */ /* 0x000fd2000bf05300 */
[----:B------:R-:W-:Y:S05]  /*00f0*/  BRA.U !UP0, `(.L_x_1) ;  /* 0x0000000108107547 */ /* 0x000fea000b800000 */
[----:B------:R-:W1:Y:S02]  /*0100*/  LDC.64 R2, c[0x0][0x888] ;  /* 0x00022200ff027b82 */ /* 0x000e640000000a00 */
[----:B-1----:R1:W5:Y:S01]  /*0110*/  LDG.E R81, desc[UR46][R2.64] ;  /* 0x0000002e02517981 */ /* 0x002362000c1e1900 */
[----:B------:R-:W-:Y:S01]  /*0120*/  HFMA2 R155, -RZ, RZ, 0, 5.9604644775390625e-08 ;  /* 0x00000001ff9b7431 */ /* 0x000fe200000001ff */
[----:B------:R-:W-:Y:S05]  /*0130*/  BRA `(.L_x_0) ;  /* 0x00000000000c7947 */ /* 0x000fea0003800000 */
.L_x_1:
[----:B------:R-:W1:Y:S01]  /*0140*/  LDCU UR6, c[0x0][0x880] ;  /* 0x00011000ff0677ac */ /* 0x000e620008000800 */
[----:B------:R-:W-:Y:S01]  /*0150*/  HFMA2 R155, -RZ, RZ, 0, 5.9604644775390625e-08 ;  /* 0x00000001ff9b7431 */ /* 0x000fe200000001ff */
[----:B-1----:R-:W-:-:S07]  /*0160*/  MOV R81, UR6 ;  /* 0x0000000600517c02 */ /* 0x002fce0008000f00 */
.L_x_0:
[----:B------:R-:W2:Y:S02]  /*0170*/  LDCU.64 UR6, c[0x0][0x8b0] ;  /* 0x00011600ff0677ac */ /* 0x000ea40008000a00 */
[----:B--2---:R-:W-:-:S04]  /*0180*/  UISETP.NE.U32.AND UP0, UPT, UR6, URZ, UPT ;  /* 0x000000ff0600728c */ /* 0x004fc8000bf05070 */
[----:B------:R-:W-:-:S09]  /*0190*/  UISETP.NE.AND.EX UP0, UPT, UR7, URZ, UPT, UP0 ;  /* 0x000000ff0700728c */ /* 0x000fd2000bf05300 */
[----:B------:R-:W-:Y:S05]  /*01a0*/  BRA.U UP0, `(.L_x_2) ;  /* 0x0000000100247547 */ /* 0x000fea000b800000 */
[----:B------:R-:W2:Y:S02]  /*01b0*/  LDCU.64 UR6, c[0x0][0x8a8] ;  /* 0x00011500ff0677ac */ /* 0x000ea40008000a00 */
[----:B--2---:R-:W-:-:S04]  /*01c0*/  UISETP.NE.U32.AND UP0, UPT, UR6, URZ, UPT ;  /* 0x000000ff0600728c */ /* 0x004fc8000bf05070 */
[----:B------:R-:W-:-:S09]  /*01d0*/  UISETP.NE.AND.EX UP0, UPT, UR7, URZ, UPT, UP0 ;  /* 0x000000ff0700728c */ /* 0x000fd2000bf05300 */
[----:B------:R-:W-:Y:S05]  /*01e0*/  BRA.U !UP0, `(.L_x_3) ;  /* 0x00000001080c7547 */ /* 0x000fea000b800000 */
[----:B------:R-:W2:Y:S02]  /*01f0*/  LDC.64 R78, c[0x0][0x8a8] ;  /* 0x00022a00ff4e7b82 */ /* 0x000ea40000000a00 */
[----:B--2---:R2:W5:Y:S01]  /*0200*/  LDG.E R78, desc[UR46][R78.64] ;  /* 0x0000002e4e4e7981 */ /* 0x004562000c1e1900 */
[----:B------:R-:W-:Y:S05]  /*0210*/  BRA `(.L_x_2) ;  /* 0x0000000000087947 */ /* 0x000fea0003800000 */
.L_x_3:
[----:B------:R-:W2:Y:S02]  /*0220*/  LDCU UR6, c[0x0][0x8a0] ;  /* 0x00011400ff0677ac */ /* 0x000ea40008000800 */
[----:B--2---:R-:W-:Y:S02]  /*0230*/  MOV R78, UR6 ;  /* 0x00000006004e7c02 */ /* 0x004fe40008000f00 */
.L_x_2:
[----:B------:R-:W-:Y:S01]  /*0240*/  IMAD.U32 R0, RZ, RZ, UR8 ;  /* 0x00000008ff007e24 */ /* 0x000fe2000f8e00ff */
[----:B------:R-:W-:Y:S04]  /*0250*/  BSSY.RECONVERGENT B0, `(.L_x_4) ;  /* 0x000000c000007945 */ /* 0x000fe80003800200 */
[C---:B------:R-:W-:Y:S02]  /*0260*/  ISETP.NE.OR P1, PT, R0.reuse, 0x1, !P5 ;  /* 0x000000010000780c */ /* 0x040fe40006f25670 */
[----:B------:R-:W-:-:S11]  /*0270*/  ISETP.NE.OR P0, PT, R0, 0x3, !P5 ;  /* 0x000000030000780c */ /* 0x000fd60006f05670 */
[----:B------:R-:W-:Y:S05]  /*0280*/  @P1 BRA `(.L_x_5) ;  /* 0x0000000000201947 */ /* 0x000fea0003800000 */
[----:B------:R-:W3:Y:S02]  /*0290*/  LDCU.64 UR6, c[0x0][0x348] ;  /* 0x00006900ff0677ac */ /* 0x000ee40008000a00 */
[----:B---3--:R-:W-:Y:S02]  /*02a0*/  UIADD3 UR10, UP1, UPT, UR6, 0x80, URZ ;  /* 0x00000080060a7890 */ /* 0x008fe4000ff3e0ff */
[----:B------:R-:W-:Y:S02]  /*02b0*/  UIADD3 UR6, UP0, UPT, UR6, 0x180, URZ ;  /* 0x0000018006067890 */ /* 0x000fe4000ff1e0ff */
[----:B------:R-:W-:Y:S02]  /*02c0*/  UIADD3.X UR11, UPT, UPT, URZ, UR7, URZ, UP1, !UPT ;  /* 0x00000007ff0b7290 */ /* 0x000fe40008ffe4ff */
[----:B------:R-:W-:-:S07]  /*02d0*/  UIADD3.X UR7, UPT, UPT, URZ, UR7, URZ, UP0, !UPT ;  /* 0x00000007ff077290 */ /* 0x000fce00087fe4ff */
[----:B------:R3:W-:Y:S02]  /*02e0*/  UTMACCTL.PF [UR10] ;  /* 0x000000000a0079b9 */ /* 0x0007e40008040000 */
[----:B------:R3:W-:Y:S02]  /*02f0*/  UTMACCTL.PF [UR6] ;  /* 0x00000000060079b9 */ /* 0x0007e40008040000 */
[----:B---3--:R-:W-:Y:S01]  /*0300*/  NOP ;  /* 0x0000000000007918 */ /* 0x008fe20000000000 */
.L_x_5:
[----:B------:R-:W-:Y:S05]  /*0310*/  BSYNC.RECONVERGENT B0 ;  /* 0x0000000000007941 */ /* 0x000fea0003800200 */
.L_x_4:
[----:B------:R-:W-:Y:S04]  /*0320*/  BSSY.RECONVERGENT B0, `(.L_x_6) ;  /* 0x000000a000007945 */ /* 0x000fe80003800200 */
        /* <DEDUP_REMOVED lines=9> */
.L_x_7:
[----:B------:R-:W-:Y:S05]  /*03c0*/  BSYNC.RECONVERGENT B0 ;  /* 0x0000000000007941 */ /* 0x000fea0003800200 */
.L_x_6:
[----:B------:R-:W3:Y:S01]  /*03d0*/  LDCU.64 UR6, c[0x0][0x888] ;  /* 0x00011100ff0677ac */ /* 0x000ee20008000a00 */
[----:B------:R-:W-:Y:S02]  /*03e0*/  UISETP.EQ.U32.AND UP1, UPT, UR4, URZ, UPT ;  /* 0x000000ff0400728c */ /* 0x000fe4000bf22070 */
[----:B------:R-:W-:Y:S02]  /*03f0*/  UPLOP3.LUT UP2, UPT, UPT, UPT, UPT, 0x80, 0x8 ;  /* 0x000000000008789c */ /* 0x000fe40003f4f070 */
[----:B---3--:R-:W-:-:S04]  /*0400*/  UISETP.NE.U32.AND UP0, UPT, UR6, URZ, UPT ;  /* 0x000000ff0600728c */ /* 0x008fc8000bf05070 */
[----:B------:R-:W-:-:S04]  /*0410*/  UISETP.NE.AND.EX UP0, UPT, UR7, URZ, UPT, UP0 ;  /* 0x000000ff0700728c */ /* 0x000fc8000bf05300 */
[----:B------:R-:W-:-:S04]  /*0420*/  UISETP.EQ.OR.EX UP3, UPT, UR5, URZ, !UP0, UP1 ;  /* 0x000000ff0500728c */ /* 0x000fc8000c762710 */
[----:B------:R-:W-:-:S05]  /*0430*/  UP2UR UR50, UPR, URZ, 0x8 ;  /* 0x00000008ff327883 */ /* 0x000fca0008000000 */
[----:B------:R-:W-:Y:S07]  /*0440*/  BRA.U !UP3, `(.L_x_8) ;  /* 0x000000010b207547 */ /* 0x000fee000b800000 */
[----:B------:R-:W-:Y:S01]  /*0450*/  UISETP.NE.U32.AND UP2, UPT, UR4, URZ, UPT ;  /* 0x000000ff0400728c */ /* 0x000fe2000bf45070 */
[----:B-----5:R-:W-:Y:S01]  /*0460*/  FSETP.NEU.AND P0, PT, R81, RZ, PT ;  /* 0x000000ff5100720b */ /* 0x020fe20003f0d000 */
[----:B------:R-:W-:Y:S02]  /*0470*/  USEL UR4, URZ, 0xffffffff, UP0 ;  /* 0xffffffffff047887 */ /* 0x000fe40008000000 */
[----:B------:R-:W-:-:S10]  /*0480*/  UISETP.NE.AND.EX UP2, UPT, UR5, URZ, UPT, UP2 ;  /* 0x000000ff0500728c */ /* 0x000fd4000bf45320 */
[----:B------:R-:W-:Y:S01]  /*0490*/  VOTEU.ANY UP1, P0 ;  /* 0x0000000000ff7886 */ /* 0x000fe20000020100 */
[----:B------:R-:W-:-:S04]  /*04a0*/  @!UP2 USEL UR4, URZ, 0xffffffff, UP1 ;  /* 0xffffffffff04a887 */ /* 0x000fc80008800000 */
[----:B------:R-:W-:-:S04]  /*04b0*/  ULOP3.LUT UR4, UR4, 0x1, URZ, 0xc0, !UPT ;  /* 0x0000000104047892 */ /* 0x000fc8000f8ec0ff */
[----:B------:R-:W-:-:S11]  /*04c0*/  UISETP.NE.U32.AND UP2, UPT, UR4, 0x1, UPT ;  /* 0x000000010400788c */ /* 0x000fd6000bf45070 */
.L_x_8:
[----:B-1----:R-:W1:Y:S01]  /*04d0*/  SHFL.IDX PT, R2, R162, RZ, 0x1f ;  /* 0x00001fffa2027589 */ /* 0x002e6200000e0000 */
[----:B------:R-:W-:-:S04]  /*04e0*/  UISETP.NE.AND UP1, UPT, UR8, 0x2, UPT ;  /* 0x000000020800788c */ /* 0x000fc8000bf25270 */
[----:B------:R-:W-:Y:S01]  /*04f0*/  USEL UR6, URZ, 0x1, UP1 ;  /* 0x00000001ff067887 */ /* 0x000fe20008800000 */
[----:B-1----:R-:W-:-:S13]  /*0500*/  ISETP.NE.AND P0, PT, R2, RZ, PT ;  /* 0x000000ff0200720c */ /* 0x002fda0003f05270 */
[----:B------:R-:W-:Y:S05]  /*0510*/  @P0 BRA `(.L_x_9) ;  /* 0x0000000000500947 */ /* 0x000fea0003800000 */
[----:B------:R-:W1:Y:S01]  /*0520*/  S2UR UR5, SR_CgaCtaId ;  /* 0x00000000000579c3 */ /* 0x000e620000008800 */
[----:B------:R-:W-:Y:S01]  /*0530*/  UMOV UR7, 0x400 ;  /* 0x0000040000077882 */ /* 0x000fe20000000000 */
[----:B------:R-:W-:Y:S01]  /*0540*/  UMOV UR4, 0x1 ;  /* 0x0000000100047882 */ /* 0x000fe20000000000 */
[----:B------:R-:W-:Y:S01]  /*0550*/  ELECT P0, URZ, PT ;  /* 0x0000000000ff782f */ /* 0x000fe20003800000 */
[----:B------:R-:W-:-:S04]  /*0560*/  UIADD3 UR10, UPT, UPT, -UR4, 0x100000, URZ ;  /* 0x00100000040a7890 */ /* 0x000fc8000fffe1ff */
[----:B------:R-:W-:Y:S02]  /*0570*/  USHF.L.U32 UR11, UR10, 0xb, URZ ;  /* 0x0000000b0a0b7899 */ /* 0x000fe400080006ff */
[----:B------:R-:W-:Y:S02]  /*0580*/  USHF.L.U32 UR10, UR10, 0x1, URZ ;  /* 0x000000010a0a7899 */ /* 0x000fe400080006ff */
[----:B-1----:R-:W-:Y:S01]  /*0590*/  ULEA UR5, UR5, UR7, 0x18 ;  /* 0x0000000705057291 */ /* 0x002fe2000f8ec0ff */
[----:B------:R-:W1:Y:S11]  /*05a0*/  FENCE.VIEW.ASYNC.S ;  /* 0x00000000000073c6 */ /* 0x000e760000000000 */
[----:B-1----:R1:W3:Y:S01]  /*05b0*/  SYNCS.EXCH.64 URZ, [UR5], UR10 ;  /* 0x0000000a05ff75b2 */ /* 0x0022e20008000100 */
[----:B------:R1:W4:Y:S01]  /*05c0*/  SYNCS.EXCH.64 URZ, [UR5+0x28], UR10 ;  /* 0x0000280a05ff75b2 */ /* 0x0003220008000100 */
[----:B------:R1:W1:Y:S01]  /*05d0*/  SYNCS.EXCH.64 URZ, [UR5+0x8], UR10 ;  /* 0x0000080a05ff75b2 */ /* 0x0002620008000100 */
[----:B------:R1:W1:Y:S01]  /*05e0*/  SYNCS.EXCH.64 URZ, [UR5+0x30], UR10 ;  /* 0x0000300a05ff75b2 */ /* 0x0002620008000100 */
[----:B------:R1:W1:Y:S01]  /*05f0*/  SYNCS.EXCH.64 URZ, [UR5+0x10], UR10 ;  /* 0x0000100a05ff75b2 */ /* 0x0002620008000100 */
[----:B------:R1:W1:Y:S01]  /*0600*/  SYNCS.EXCH.64 URZ, [UR5+0x38], UR10 ;  /* 0x0000380a05ff75b2 */ /* 0x0002620008000100 */
[----:B------:R1:W1:Y:S01]  /*0610*/  SYNCS.EXCH.64 URZ, [UR5+0x18], UR10 ;  /* 0x0000180a05ff75b2 */ /* 0x0002620008000100 */
[----:B------:R1:W1:Y:S01]  /*0620*/  SYNCS.EXCH.64 URZ, [UR5+0x40], UR10 ;  /* 0x0000400a05ff75b2 */ /* 0x0002620008000100 */
[----:B------:R1:W1:Y:S01]  /*0630*/  SYNCS.EXCH.64 URZ, [UR5+0x20], UR10 ;  /* 0x0000200a05ff75b2 */ /* 0x0002620008000100 */
[----:B------:R1:W1:Y:S01]  /*0640*/  SYNCS.EXCH.64 URZ, [UR5+0x48], UR10 ;  /* 0x0000480a05ff75b2 */ /* 0x0002620008000100 */
[----:B------:R-:W-:Y:S01]  /*0650*/  NOP ;  /* 0x0000000000007918 */ /* 0x000fe20000000000 */
.L_x_9:
[----:B------:R-:W2:Y:S01]  /*0660*/  SHFL.IDX PT, R2, R162, RZ, 0x1f ;  /* 0x00001fffa2027589 */ /* 0x000ea200000e0000 */
[----:B------:R-:W-:Y:S01]  /*0670*/  NOP ;  /* 0x0000000000007918 */ /* 0x000fe20000000000 */
[----:B--2---:R-:W-:-:S13]  /*0680*/  ISETP.NE.AND P0, PT, R2, 0x1, PT ;  /* 0x000000010200780c */ /* 0x004fda0003f05270 */
[----:B------:R-:W-:Y:S05]  /*0690*/  @P0 BRA `(.L_x_10) ;  /* 0x0000000000580947 */ /* 0x000fea0003800000 */
[----:B------:R-:W2:Y:S01]  /*06a0*/  S2UR UR7, SR_CgaCtaId ;  /* 0x00000000000779c3 */ /* 0x000ea20000008800 */
[----:B------:R-:W-:Y:S01]  /*06b0*/  UMOV UR9, 0x400 ;  /* 0x0000040000097882 */ /* 0x000fe20000000000 */
[----:B-1----:R-:W-:Y:S01]  /*06c0*/  UMOV UR5, 0x20 ;  /* 0x0000002000057882 */ /* 0x002fe20000000000 */
[----:B------:R-:W-:Y:S01]  /*06d0*/  UMOV UR4, 0x80 ;  /* 0x0000008000047882 */ /* 0x000fe20000000000 */
[----:B------:R-:W-:-:S04]  /*06e0*/  UIADD3 UR10, UPT, UPT, -UR5, 0x100000, URZ ;  /* 0x00100000050a7890 */ /* 0x000fc8000fffe1ff */
[----:B------:R-:W-:Y:S02]  /*06f0*/  USHF.L.U32 UR11, UR10, 0xb, URZ ;  /* 0x0000000b0a0b7899 */ /* 0x000fe400080006ff */
[----:B------:R-:W-:Y:S02]  /*0700*/  USHF.L.U32 UR10, UR10, 0x1, URZ ;  /* 0x000000010a0a7899 */ /* 0x000fe400080006ff */
[----:B------:R-:W-:-:S04]  /*0710*/  UIADD3 UR4, UPT, UPT, -UR4, 0x100000, URZ ;  /* 0x0010000004047890 */ /* 0x000fc8000fffe1ff */
[----:B------:R-:W-:Y:S02]  /*0720*/  USHF.L.U32 UR5, UR4, 0xb, URZ ;  /* 0x0000000b04057899 */ /* 0x000fe400080006ff */
[----:B------:R-:W-:Y:S01]  /*0730*/  USHF.L.U32 UR4, UR4, 0x1, URZ ;  /* 0x0000000104047899 */ /* 0x000fe200080006ff */
[----:B------:R-:W-:Y:S01]  /*0740*/  ELECT P0, URZ, PT ;  /* 0x0000000000ff782f */ /* 0x000fe20003800000 */
[----:B--2---:R-:W-:Y:S01]  /*0750*/  ULEA UR7, UR7, UR9, 0x18 ;  /* 0x0000000907077291 */ /* 0x004fe2000f8ec0ff */
[----:B------:R-:W1:Y:S11]  /*0760*/  FENCE.VIEW.ASYNC.S ;  /* 0x00000000000073c6 */ /* 0x000e760000000000 */
[----:B-1----:R2:W1:Y:S01]  /*0770*/  SYNCS.EXCH.64 URZ, [UR7+0x50], UR10 ;  /* 0x0000500a07ff75b2 */ /* 0x0024620008000100 */
[----:B------:R2:W1:Y:S01]  /*0780*/  SYNCS.EXCH.64 URZ, [UR7+0x70], UR4 ;  /* 0x0000700407ff75b2 */ /* 0x0004620008000100 */
[----:B------:R2:W1:Y:S01]  /*0790*/  SYNCS.EXCH.64 URZ, [UR7+0x58], UR10 ;  /* 0x0000580a07ff75b2 */ /* 0x0004620008000100 */
[----:B------:R2:W1:Y:S01]  /*07a0*/  SYNCS.EXCH.64 URZ, [UR7+0x78], UR4 ;  /* 0x0000780407ff75b2 */ /* 0x0004620008000100 */
[----:B------:R2:W1:Y:S01]  /*07b0*/  SYNCS.EXCH.64 URZ, [UR7+0x60], UR10 ;  /* 0x0000600a07ff75b2 */ /* 0x0004620008000100 */
[----:B------:R2:W1:Y:S01]  /*07c0*/  SYNCS.EXCH.64 URZ, [UR7+0x80], UR4 ;  /* 0x0000800407ff75b2 */ /* 0x0004620008000100 */
[----:B------:R2:W1:Y:S01]  /*07d0*/  SYNCS.EXCH.64 URZ, [UR7+0x68], UR10 ;  /* 0x0000680a07ff75b2 */ /* 0x0004620008000100 */
[----:B------:R2:W1:Y:S02]  /*07e0*/  SYNCS.EXCH.64 URZ, [UR7+0x88], UR4 ;  /* 0x0000880407ff75b2 */ /* 0x0004640008000100 */
[----:B--2---:R-:W-:Y:S01]  /*07f0*/  NOP ;  /* 0x0000000000007918 */ /* 0x004fe20000000000 */
.L_x_10:
[----:B------:R-:W2:Y:S01]  /*0800*/  SHFL.IDX PT, R2, R162, RZ, 0x1f ;  /* 0x00001fffa2027589 */ /* 0x000ea200000e0000 */
[----:B------:R-:W-:Y:S01]  /*0810*/  NOP ;  /* 0x0000000000007918 */ /* 0x000fe20000000000 */
[----:B--2---:R-:W-:-:S13]  /*0820*/  ISETP.NE.AND P0, PT, R2, 0x3, PT ;  /* 0x000000030200780c */ /* 0x004fda0003f05270 */
[----:B------:R-:W-:Y:S05]  /*0830*/  @P0 BRA `(.L_x_11) ;  /* 0x0000000000300947 */ /* 0x000fea0003800000 */
[----:B-1----:R-:W1:Y:S01]  /*0840*/  S2UR UR5, SR_CgaCtaId ;  /* 0x00000000000579c3 */ /* 0x002e620000008800 */
        /* <DEDUP_REMOVED lines=8> */
[----:B-1----:R2:W1:Y:S01]  /*08d0*/  SYNCS.EXCH.64 URZ, [UR5+0x90], UR10 ;  /* 0x0000900a05ff75b2 */ /* 0x0024620008000100 */
[----:B------:R2:W1:Y:S02]  /*08e0*/  SYNCS.EXCH.64 URZ, [UR5+0x98], UR10 ;  /* 0x0000980a05ff75b2 */ /* 0x0004640008000100 */
[----:B--2---:R-:W-:Y:S01]  /*08f0*/  NOP ;  /* 0x0000000000007918 */ /* 0x004fe20000000000 */
.L_x_11:
[----:B------:R-:W2:Y:S01]  /*0900*/  SHFL.IDX PT, R2, R162, RZ, 0x1f ;  /* 0x00001fffa2027589 */ /* 0x000ea200000e0000 */
[----:B------:R-:W-:Y:S01]  /*0910*/  NOP ;  /* 0x0000000000007918 */ /* 0x000fe20000000000 */
[----:B--2---:R-:W-:-:S13]  /*0920*/  ISETP.NE.AND P0, PT, R2, 0x4, PT ;  /* 0x000000040200780c */ /* 0x004fda0003f05270 */
[----:B------:R-:W-:Y:S05]  /*0930*/  @P0 BRA `(.L_x_12) ;  /* 0x00000000004c0947 */ /* 0x000fea0003800000 */
[----:B-1----:R-:W1:Y:S01]  /*0940*/  S2UR UR5, SR_CgaCtaId ;  /* 0x00000000000579c3 */ /* 0x002e620000008800 */
[----:B------:R-:W-:Y:S01]  /*0950*/  UMOV UR9, 0x100 ;  /* 0x0000010000097882 */ /* 0x000fe20000000000 */
[----:B------:R-:W-:Y:S01]  /*0960*/  UMOV UR7, 0x400 ;  /* 0x0000040000077882 */ /* 0x000fe20000000000 */
[----:B------:R-:W-:Y:S01]  /*0970*/  USEL UR9, UR9, 0xe0, UP2 ;  /* 0x000000e009097887 */ /* 0x000fe20009000000 */
[----:B------:R-:W-:Y:S01]  /*0980*/  UMOV UR4, 0x1 ;  /* 0x0000000100047882 */ /* 0x000fe20000000000 */
[----:B------:R-:W-:Y:S01]  /*0990*/  ELECT P0, URZ, PT ;  /* 0x0000000000ff782f */ /* 0x000fe20003800000 */
[----:B------:R-:W-:-:S04]  /*09a0*/  UIADD3 UR10, UPT, UPT, -UR4, 0x100000, URZ ;  /* 0x00100000040a7890 */ /* 0x000fc8000fffe1ff */
[----:B------:R-:W-:Y:S02]  /*09b0*/  USHF.L.U32 UR11, UR10, 0xb, URZ ;  /* 0x0000000b0a0b7899 */ /* 0x000fe400080006ff */
[----:B------:R-:W-:Y:S02]  /*09c0*/  USHF.L.U32 UR10, UR10, 0x1, URZ ;  /* 0x000000010a0a7899 */ /* 0x000fe400080006ff */
[----:B------:R-:W-:-:S04]  /*09d0*/  UIADD3 UR12, UPT, UPT, -UR9, 0x100000, URZ ;  /* 0x00100000090c7890 */ /* 0x000fc8000fffe1ff */
[----:B------:R-:W-:Y:S02]  /*09e0*/  USHF.L.U32 UR13, UR12, 0xb, URZ ;  /* 0x0000000b0c0d7899 */ /* 0x000fe400080006ff */
[----:B------:R-:W-:Y:S02]  /*09f0*/  USHF.L.U32 UR12, UR12, 0x1, URZ ;  /* 0x000000010c0c7899 */ /* 0x000fe400080006ff */
[----:B-1----:R-:W-:Y:S01]  /*0a00*/  ULEA UR5, UR5, UR7, 0x18 ;  /* 0x0000000705057291 */ /* 0x002fe2000f8ec0ff */
[----:B------:R-:W1:Y:S11]  /*0a10*/  FENCE.VIEW.ASYNC.S ;  /* 0x00000000000073c6 */ /* 0x000e760000000000 */
[----:B-1----:R2:W1:Y:S01]  /*0a20*/  SYNCS.EXCH.64 URZ, [UR5+0xa0], UR10 ;  /* 0x0000a00a05ff75b2 */ /* 0x0024620008000100 */
[----:B------:R2:W1:Y:S01]  /*0a30*/  SYNCS.EXCH.64 URZ, [UR5+0xb0], UR12 ;  /* 0x0000b00c05ff75b2 */ /* 0x0004620008000100 */
[----:B------:R2:W1:Y:S01]  /*0a40*/  SYNCS.EXCH.64 URZ, [UR5+0xa8], UR10 ;  /* 0x0000a80a05ff75b2 */ /* 0x0004620008000100 */
[----:B------:R2:W1:Y:S02]  /*0a50*/  SYNCS.EXCH.64 URZ, [UR5+0xb8], UR12 ;  /* 0x0000b80c05ff75b2 */ /* 0x0004640008000100 */
[----:B--2---:R-:W-:Y:S01]  /*0a60*/  NOP ;  /* 0x0000000000007918 */ /* 0x004fe20000000000 */
.L_x_12:
        /* <DEDUP_REMOVED lines=20> */
[----:B------:R2:W1:Y:S02]  /*0bb0*/  SYNCS.EXCH.64 URZ, [UR7+0xd8], UR4 ;  /* 0x0000d80407ff75b2 */ /* 0x0004640008000100 */
[----:B--2---:R-:W-:Y:S01]  /*0bc0*/  NOP ;  /* 0x0000000000007918 */ /* 0x004fe20000000000 */
.L_x_13:
        /* <DEDUP_REMOVED lines=18> */
.L_x_14:
[----:B-1----:R-:W1:Y:S01]  /*0cf0*/  S2UR UR5, SR_CTAID.X ;  /* 0x00000000000579c3 */ /* 0x002e620000002500 */
[----:B------:R-:W-:-:S05]  /*0d00*/  CS2R.32 R156, SR_CgaSize ;  /* 0x00000000009c7805 */ /* 0x000fca0000008a00 */
[----:B------:R-:W-:-:S05]  /*0d10*/  IMAD R156, R156, -0xa0, RZ ;  /* 0xffffff609c9c7824 */ /* 0x000fca00078e02ff */
[----:B------:R-:W-:-:S14]  /*0d20*/  R2UR UR9, R156 ;  /* 0x000000009c0972ca */ /* 0x000fdc00000e0000 */
[----:B------:R-:W2:Y:S01]  /*0d30*/  LDCU UR9, c[0x0][UR9+0x2b0] ;  /* 0x00005600090977ac */ /* 0x000ea20008000800 */
[----:B------:R-:W-:Y:S01]  /*0d40*/  NOP ;  /* 0x0000000000007918 */ /* 0x000fe20000000000 */
[----:B------:R-:W-:-:S05]  /*0d50*/  CS2R.32 R156, SR_CgaSize ;  /* 0x00000000009c7805 */ /* 0x000fca0000008a00 */
[----:B------:R-:W-:-:S05]  /*0d60*/  IMAD R156, R156, -0xa0, RZ ;  /* 0xffffff609c9c7824 */ /* 0x000fca00078e02ff */
[----:B------:R-:W-:-:S14]  /*0d70*/  R2UR UR7, R156 ;  /* 0x000000009c0772ca */ /* 0x000fdc00000e0000 */
[----:B------:R-:W3:Y:S01]  /*0d80*/  LDCU UR7, c[0x0][UR7+0x2b4] ;  /* 0x00005680070777ac */ /* 0x000ee20008000800 */
[----:B------:R-:W4:Y:S08]  /*0d90*/  S2UR UR4, SR_CTAID.Y ;  /* 0x00000000000479c3 */ /* 0x000f300000002600 */
[----:B------:R-:W3:Y:S01]  /*0da0*/  LDC R9, c[0x0][0xb24] ;  /* 0x0002c900ff097b82 */ /* 0x000ee20000000800 */
[----:B-1----:R-:W-:-:S02]  /*0db0*/  I2FP.F32.U32 R4, UR5 ;  /* 0x0000000500047c45 */ /* 0x002fc40008201000 */
[----:B------:R-:W-:-:S05]  /*0dc0*/  CS2R.32 R5, SR_CgaSize ;  /* 0x0000000000057805 */ /* 0x000fca0000008a00 */
[----:B------:R-:W-:-:S06]  /*0dd0*/  IMAD R5, R5, -0xa0, RZ ;  /* 0xffffff6005057824 */ /* 0x000fcc00078e02ff */
[----:B------:R-:W1:Y:S01]  /*0de0*/  LDC R5, c[0x0][R5+0x2a0] ;  /* 0x0000a80005057b82 */ /* 0x000e620000000800 */
[----:B------:R-:W-:Y:S01]  /*0df0*/  MOV R21, UR5 ;  /* 0x0000000500157c02 */ /* 0x000fe20008000f00 */
[----:B--2---:R-:W-:Y:S01]  /*0e00*/  FMUL R4, R4, UR9 ;  /* 0x0000000904047c20 */ /* 0x004fe20008400000 */
[----:B----4-:R-:W-:Y:S02]  /*0e10*/  I2FP.F32.U32 R2, UR4 ;  /* 0x0000000400027c45 */ /* 0x010fe40008201000 */
[----:B------:R-:W-:-:S05]  /*0e20*/  CS2R.32 R3, SR_CgaSize ;  /* 0x0000000000037805 */ /* 0x000fca0000008a00 */
[----:B------:R-:W-:-:S06]  /*0e30*/  IMAD R3, R3, -0xa0, RZ ;  /* 0xffffff6003037824 */ /* 0x000fcc00078e02ff */
[----:B------:R-:W2:Y:S01]  /*0e40*/  LDC R3, c[0x0][R3+0x2a4] ;  /* 0x0000a90003037b82 */ /* 0x000ea20000000800 */
[----:B------:R-:W4:Y:S01]  /*0e50*/  F2I.U32.TRUNC.NTZ R156, R4 ;  /* 0x00000004009c7305 */ /* 0x000f22000020f000 */
[----:B------:R-:W-:Y:S01]  /*0e60*/  MOV R20, UR4 ;  /* 0x0000000400147c02 */ /* 0x000fe20008000f00 */
[----:B---3--:R-:W-:-:S05]  /*0e70*/  FMUL R2, R2, UR7 ;  /* 0x0000000702027c20 */ /* 0x008fca0008400000 */
[----:B------:R-:W-:Y:S01]  /*0e80*/  BAR.SYNC.DEFER_BLOCKING 0x0 ;  /* 0x0000000000007b1d */ /* 0x000fe20000010000 */
[----:B------:R-:W-:-:S05]  /*0e90*/  ISETP.GE.AND P0, PT, R9, 0x1, PT ;  /* 0x000000010900780c */ /* 0x000fca0003f06270 */
[----:B------:R-:W3:Y:S02]  /*0ea0*/  F2I.U32.TRUNC.NTZ R154, R2 ;  /* 0x00000002009a7305 */ /* 0x000ee4000020f000 */
[----:B------:R-:W2:Y:S01]  /*0eb0*/  S2UR UR36, SR_CTAID.Z ;  /* 0x00000000002479c3 */ /* 0x000ea20000002700 */
[----:B----4-:R-:W-:-:S05]  /*0ec0*/  IADD3 R156, PT, PT, -R156, RZ, RZ ;  /* 0x000000ff9c9c7210 */ /* 0x010fca0007ffe1ff */
[----:B-1----:R-:W-:Y:S01]  /*0ed0*/  IMAD R156, R5, R156, UR5 ;  /* 0x00000005059c7e24 */ /* 0x002fe2000f8e029c */
[----:B---3--:R-:W-:-:S05]  /*0ee0*/  IADD3 R154, PT, PT, -R154, RZ, RZ ;  /* 0x000000ff9a9a7210 */ /* 0x008fca0007ffe1ff */
[----:B--2---:R-:W-:Y:S01]  /*0ef0*/  IMAD R154, R3, R154, UR4 ;  /* 0x00000004039a7e24 */ /* 0x004fe2000f8e029a */
[----:B------:R-:W-:Y:S06]  /*0f00*/  @!P0 BRA `(.L_x_15) ;  /* 0x0000000000b88947 */ /* 0x000fec0003800000 */
[----:B------:R-:W1:Y:S01]  /*0f10*/  LDC.64 R4, c[0x0][0xb18] ;  /* 0x0002c600ff047b82 */ /* 0x000e620000000a00 */
[----:B------:R-:W-:-:S07]  /*0f20*/  ISETP.NE.AND P0, PT, R9, 0x1, PT ;  /* 0x000000010900780c */ /* 0x000fce0003f05270 */
[----:B------:R-:W2:Y:S08]  /*0f30*/  LDC R10, c[0x0][0xb0c] ;  /* 0x0002c300ff0a7b82 */ /* 0x000eb00000000800 */
[----:B------:R-:W3:Y:S08]  /*0f40*/  LDC R11, c[0x0][0x370] ;  /* 0x0000dc00ff0b7b82 */ /* 0x000ef00000000800 */
[----:B------:R-:W4:Y:S01]  /*0f50*/  LDC R12, c[0x0][0x374] ;  /* 0x0000dd00ff0c7b82 */ /* 0x000f220000000800 */
[----:B-1----:R-:W-:-:S07]  /*0f60*/  ISETP.NE.AND P1, PT, R4, 0x1, PT ;  /* 0x000000010400780c */ /* 0x002fce0003f25270 */
[----:B------:R-:W3:Y:S01]  /*0f70*/  LDC.64 R6, c[0x0][0xb10] ;  /* 0x0002c400ff067b82 */ /* 0x000ee20000000a00 */
[----:B--2---:R-:W-:-:S07]  /*0f80*/  ISETP.NE.AND P2, PT, R10, 0x1, PT ;  /* 0x000000010a00780c */ /* 0x004fce0003f45270 */
[----:B------:R-:W1:Y:S08]  /*0f90*/  LDC R8, c[0x0][0xb20] ;  /* 0x0002c800ff087b82 */ /* 0x000e700000000800 */
[----:B------:R-:W2:Y:S01]  /*0fa0*/  LDC.64 R2, c[0x0][0xb28] ;  /* 0x0002ca00ff027b82 */ /* 0x000ea20000000a00 */
[----:B----4-:R-:W-:-:S04]  /*0fb0*/  IMAD.HI.U32 R13, R12, R5, RZ ;  /* 0x000000050c0d7227 */ /* 0x010fc800078e00ff */
[----:B------:R-:W-:-:S04]  /*0fc0*/  IMAD.HI.U32 R5, R20, R5, RZ ;  /* 0x0000000514057227 */ /* 0x000fc800078e00ff */
[----:B---3--:R-:W-:-:S04]  /*0fd0*/  IMAD.HI.U32 R14, R11, R6, RZ ;  /* 0x000000060b0e7227 */ /* 0x008fc800078e00ff */
[C---:B------:R-:W-:Y:S01]  /*0fe0*/  IMAD.HI.U32 R16, R21.reuse, R6, RZ ;  /* 0x0000000615107227 */ /* 0x040fe200078e00ff */
[-C--:B------:R-:W-:Y:S02]  /*0ff0*/  @P2 SHF.R.U32.HI R11, RZ, R7.reuse, R14 ;  /* 0x00000007ff0b2219 */ /* 0x080fe4000001160e */
[-C--:B-1----:R-:W-:Y:S02]  /*1000*/  @P1 SHF.R.U32.HI R12, RZ, R8.reuse, R13 ;  /* 0x00000008ff0c1219 */ /* 0x082fe4000001160d */
[----:B------:R-:W-:Y:S02]  /*1010*/  SHF.R.U32.HI R5, RZ, R8, R5 ;  /* 0x00000008ff057219 */ /* 0x000fe40000011605 */
[----:B------:R-:W-:Y:S02]  /*1020*/  SHF.R.U32.HI R16, RZ, R7, R16 ;  /* 0x00000007ff107219 */ /* 0x000fe40000011610 */
[----:B------:R-:W-:Y:S01]  /*1030*/  SEL R5, R20, R5, !P1 ;  /* 0x0000000514057207 */ /* 0x000fe20004800000 */
[----:B--2---:R-:W-:Y:S01]  /*1040*/  IMAD.HI.U32 R14, R12, R2, RZ ;  /* 0x000000020c0e7227 */ /* 0x004fe200078e00ff */
[----:B------:R-:W-:-:S02]  /*1050*/  SEL R7, R21, R16, !P2 ;  /* 0x0000001015077207 */ /* 0x000fc40005000000 */
[----:B------:R-:W-:Y:S01]  /*1060*/  IADD3 R13, PT, PT, -R5, RZ, RZ ;  /* 0x000000ff050d7210 */ /* 0x000fe20007ffe1ff */
[----:B------:R-:W-:Y:S01]  /*1070*/  IMAD.HI.U32 R6, R11, R2, RZ ;  /* 0x000000020b067227 */ /* 0x000fe200078e00ff */
[----:B------:R-:W-:-:S03]  /*1080*/  @P0 SHF.R.U32.HI R12, RZ, R3, R14 ;  /* 0x00000003ff0c0219 */ /* 0x000fc6000001160e */
[----:B------:R-:W-:Y:S01]  /*1090*/  IMAD R13, R4, R13, R20 ;  /* 0x0000000d040d7224 */ /* 0x000fe200078e0214 */
[----:B------:R-:W-:Y:S01]  /*10a0*/  @P0 SHF.R.U32.HI R11, RZ, R3, R6 ;  /* 0x00000003ff0b0219 */ /* 0x000fe20000011606 */
[----:B------:R-:W-:-:S04]  /*10b0*/  IMAD R12, R12, R9, RZ ;  /* 0x000000090c0c7224 */ /* 0x000fc800078e02ff */
[----:B------:R-:W-:Y:S01]  /*10c0*/  IMAD R6, R11, R9, RZ ;  /* 0x000000090b067224 */ /* 0x000fe200078e02ff */
[----:B------:R-:W-:-:S04]  /*10d0*/  ISETP.GE.AND P1, PT, R5, R12, PT ;  /* 0x0000000c0500720c */ /* 0x000fc80003f26270 */
[----:B------:R-:W-:Y:S01]  /*10e0*/  ISETP.GE.OR P1, PT, R7, R6, P1 ;  /* 0x000000060700720c */ /* 0x000fe20000f26670 */
[----:B------:R-:W-:-:S05]  /*10f0*/  IMAD.HI.U32 R6, R5, R2, RZ ;  /* 0x0000000205067227 */ /* 0x000fca00078e00ff */
[----:B------:R-:W-:-:S04]  /*1100*/  SHF.R.U32.HI R6, RZ, R3, R6 ;  /* 0x00000003ff067219 */ /* 0x000fc80000011606 */
[----:B------:R-:W-:-:S03]  /*1110*/  SEL R6, R5, R6, !P0 ;  /* 0x0000000605067207 */ /* 0x000fc60004000000 */
[----:B------:R-:W-:Y:S01]  /*1120*/  @!P1 IMAD.HI.U32 R8, R7, R2, RZ ;  /* 0x0000000207089227 */ /* 0x000fe200078e00ff */
[----:B------:R-:W-:-:S04]  /*1130*/  IADD3 R2, PT, PT, -R6, RZ, RZ ;  /* 0x000000ff06027210 */ /* 0x000fc80007ffe1ff */
[----:B------:R-:W-:Y:S01]  /*1140*/  @!P1 SHF.R.U32.HI R8, RZ, R3, R8 ;  /* 0x00000003ff089219 */ /* 0x000fe20000011608 */
[----:B------:R-:W-:-:S03]  /*1150*/  IMAD R2, R9, R2, R5 ;  /* 0x0000000209027224 */ /* 0x000fc600078e0205 */
[----:B------:R-:W-:-:S05]  /*1160*/  @!P1 SEL R3, R7, R8, !P0 ;  /* 0x0000000807039207 */ /* 0x000fca0004000000 */
[--C-:B------:R-:W-:Y:S02]  /*1170*/  @!P1 IMAD.IADD R6, R6, 0x1, -R3.reuse ;  /* 0x0000000106069824 */ /* 0x100fe400078e0a03 */
[----:B------:R-:W-:Y:S01]  /*1180*/  @!P1 IMAD R3, R2, R11, R3 ;  /* 0x0000000b02039224 */ /* 0x000fe200078e0203 */
[----:B------:R-:W-:Y:S01]  /*1190*/  IADD3 R2, PT, PT, -R7, RZ, RZ ;  /* 0x000000ff07027210 */ /* 0x000fe20007ffe1ff */
[----:B------:R-:W-:Y:S02]  /*11a0*/  @!P1 IMAD R5, R6, R9, R7 ;  /* 0x0000000906059224 */ /* 0x000fe400078e0207 */
[----:B------:R-:W-:Y:S02]  /*11b0*/  @!P1 IMAD.MOV.U32 R7, RZ, RZ, R3 ;  /* 0x000000ffff079224 */ /* 0x000fe400078e0003 */
[----:B------:R-:W-:Y:S02]  /*11c0*/  IMAD R2, R10, R2, R21 ;  /* 0x000000020a027224 */ /* 0x000fe400078e0215 */
[----:B------:R-:W-:-:S02]  /*11d0*/  IMAD R20, R5, R4, R13 ;  /* 0x0000000405147224 */ /* 0x000fc400078e020d */
[----:B------:R-:W-:Y:S02]  /*11e0*/  IMAD R21, R7, R10, R2 ;  /* 0x0000000a07157224 */ /* 0x000fe400078e0202 */
.L_x_15:
[----:B------:R-:W1:Y:S01]  /*11f0*/  LDCU UR4, c[0x0][0xb30] ;  /* 0x00016600ff0477ac */ /* 0x000e620008000800 */
[----:B------:R-:W2:Y:S08]  /*1200*/  S2UR UR37, SR_CgaCtaId ;  /* 0x00000000002579c3 */ /* 0x000eb00000008800 */
[----:B------:R-:W3:Y:S01]  /*1210*/  LDC R72, c[0x0][0xb24] ;  /* 0x0002c900ff487b82 */ /* 0x000ee20000000800 */
[----:B-1----:R-:W-:-:S09]  /*1220*/  UISETP.NE.AND UP1, UPT, UR4, 0x1, UPT ;  /* 0x000000010400788c */ /* 0x002fd2000bf25270 */
[----:B--2---:R-:W-:Y:S05]  /*1230*/  BRA.U UP1, `(.L_x_16) ;  /* 0x0000000101407547 */ /* 0x004fea000b800000 */
[----:B------:R-:W1:Y:S08]  /*1240*/  LDC.64 R4, c[0x0][0xb10] ;  /* 0x0002c400ff047b82 */ /* 0x000e700000000a00 */
[----:B------:R-:W2:Y:S08]  /*1250*/  LDC.64 R2, c[0x0][0xb18] ;  /* 0x0002c600ff027b82 */ /* 0x000eb00000000a00 */
[----:B------:R-:W4:Y:S08]  /*1260*/  LDC R6, c[0x0][0xb20] ;  /* 0x0002c800ff067b82 */ /* 0x000f300000000800 */
[----:B------:R-:W3:Y:S01]  /*1270*/  LDC R8, c[0x0][0xb0c] ;  /* 0x0002c300ff087b82 */ /* 0x000ee20000000800 */
[----:B-1----:R-:W-:-:S05]  /*1280*/  IMAD.HI.U32 R4, R21, R4, RZ ;  /* 0x0000000415047227 */ /* 0x002fca00078e00ff */
[----:B------:R-:W-:Y:S01]  /*1290*/  SHF.R.U32.HI R4, RZ, R5, R4 ;  /* 0x00000005ff047219 */ /* 0x000fe20000011604 */
[----:B--2---:R-:W-:Y:S01]  /*12a0*/  IMAD.HI.U32 R3, R20, R3, RZ ;  /* 0x0000000314037227 */ /* 0x004fe200078e00ff */
[----:B------:R-:W-:-:S04]  /*12b0*/  ISETP.NE.AND P0, PT, R2, 0x1, PT ;  /* 0x000000010200780c */ /* 0x000fc80003f05270 */
[----:B----4-:R-:W-:-:S04]  /*12c0*/  SHF.R.U32.HI R3, RZ, R6, R3 ;  /* 0x00000006ff037219 */ /* 0x010fc80000011603 */
[----:B------:R-:W-:Y:S02]  /*12d0*/  SEL R3, R20, R3, !P0 ;  /* 0x0000000314037207 */ /* 0x000fe40004000000 */
[----:B---3--:R-:W-:-:S04]  /*12e0*/  ISETP.NE.AND P1, PT, R8, 0x1, PT ;  /* 0x000000010800780c */ /* 0x008fc80003f25270 */
[----:B------:R-:W-:-:S05]  /*12f0*/  SEL R4, R21, R4, !P1 ;  /* 0x0000000415047207 */ /* 0x000fca0004800000 */
[----:B------:R-:W-:Y:S02]  /*1300*/  IMAD.IADD R5, R3, 0x1, -R4 ;  /* 0x0000000103057824 */ /* 0x000fe400078e0a04 */
[----:B------:R-:W-:Y:S02]  /*1310*/  IMAD.IADD R3, R4, 0x1, -R3 ;  /* 0x0000000104037824 */ /* 0x000fe400078e0a03 */
[----:B------:R-:W-:Y:S02]  /*1320*/  IMAD R21, R5, R8, R21 ;  /* 0x0000000805157224 */ /* 0x000fe400078e0215 */
[----:B------:R-:W-:-:S07]  /*1330*/  IMAD R20, R3, R2, R20 ;  /* 0x0000000203147224 */ /* 0x000fce00078e0214 */
.L_x_16:
[----:B------:R-:W-:Y:S01]  /*1340*/  BAR.SYNC.DEFER_BLOCKING 0x0 ;  /* 0x0000000000007b1d */ /* 0x000fe20000010000 */
[----:B------:R-:W-:Y:S01]  /*1350*/  UISETP.NE.AND UP1, UPT, UR8, 0x2, UPT ;  /* 0x000000020800788c */ /* 0x000fe2000bf25270 */
[----:B------:R-:W-:Y:S02]  /*1360*/  ISETP.NE.OR P5, PT, R0, 0x2, !P5 ;  /* 0x000000020000780c */ /* 0x000fe40006fa5670 */
[----:B------:R-:W-:-:S06]  /*1370*/  LOP3.LUT R2, R170, 0x1f, RZ, 0xc0, !PT ;  /* 0x0000001faa027812 */ /* 0x000fcc00078ec0ff */
[----:B------:R-:W-:Y:S05]  /*1380*/  BRA.U UP1, `(.L_x_17) ;  /* 0x0000001101847547 */ /* 0x000fea000b800000 */
[----:B------:R-:W1:Y:S01]  /*1390*/  LDCU UR13, c[0x0][0x38c] ;  /* 0x00007180ff0d77ac */ /* 0x000e620008000800 */
[----:B------:R-:W2:Y:S01]  /*13a0*/  LDC R9, c[0x0][0x370] ;  /* 0x0000dc00ff097b82 */ /* 0x000ea20000000800 */
[----:B------:R-:W-:Y:S01]  /*13b0*/  PLOP3.LUT P1, PT, PT, PT, UP2, 0x80, 0x8 ;  /* 0x000000000008781c */ /* 0x000fe20003f2f028 */
[----:B------:R-:W-:Y:S01]  /*13c0*/  HFMA2 R12, -RZ, RZ, 0, 0 ;  /* 0x00000000ff0c7431 */ /* 0x000fe200000001ff */
[----:B------:R-:W-:Y:S01]  /*13d0*/  ISETP.EQ.OR P4, PT, R2, RZ, P5 ;  /* 0x000000ff0200720c */ /* 0x000fe20002f82670 */
[----:B------:R-:W-:Y:S01]  /*13e0*/  IMAD.MOV.U32 R15, RZ, RZ, 0x1 ;  /* 0x00000001ff0f7424 */ /* 0x000fe200078e00ff */
[----:B------:R-:W-:Y:S01]  /*13f0*/  PLOP3.LUT P1, PT, P1, PT, PT, 0x8, 0x80 ;  /* 0x000000000080781c */ /* 0x000fe20000f2e170 */
[----:B------:R-:W-:Y:S01]  /*1400*/  IMAD.MOV.U32 R14, RZ, RZ, RZ ;  /* 0x000000ffff0e7224 */ /* 0x000fe200078e00ff */
[----:B------:R-:W-:Y:S01]  /*1410*/  MOV R8, 0x1 ;  /* 0x0000000100087802 */ /* 0x000fe20000000f00 */
[----:B------:R-:W4:Y:S01]  /*1420*/  LDC R0, c[0x0][0x374] ;  /* 0x0000dd00ff007b82 */ /* 0x000f220000000800 */
[----:B------:R-:W-:Y:S01]  /*1430*/  IMAD.MOV.U32 R10, RZ, RZ, RZ ;  /* 0x000000ffff0a7224 */ /* 0x000fe200078e00ff */
[----:B------:R-:W2:Y:S01]  /*1440*/  LDCU.64 UR22, c[0x0][0x348] ;  /* 0x00006900ff1677ac */ /* 0x000ea20008000a00 */
[----:B------:R-:W-:Y:S01]  /*1450*/  UMOV UR6, URZ ;  /* 0x000000ff00067c82 */ /* 0x000fe20008000000 */
[----:B-1----:R-:W-:-:S04]  /*1460*/  UIADD3 UR5, UPT, UPT, UR13, 0x1f, URZ ;  /* 0x0000001f0d057890 */ /* 0x002fc8000fffe0ff */
[----:B------:R-:W-:-:S04]  /*1470*/  USHF.R.S32.HI UR4, URZ, 0x1f, UR5 ;  /* 0x0000001fff047899 */ /* 0x000fc80008011405 */
[----:B------:R-:W-:-:S04]  /*1480*/  ULEA.HI UR4, UR4, UR5, URZ, 0x5 ;  /* 0x0000000504047291 */ /* 0x000fc8000f8f28ff */
[----:B------:R-:W-:Y:S02]  /*1490*/  USHF.R.S32.HI UR15, URZ, 0x5, UR4 ;  /* 0x00000005ff0f7899 */ /* 0x000fe40008011404 */
[----:B------:R-:W-:Y:S02]  /*14a0*/  UIADD3 UR4, UPT, UPT, UR13, -0x1, URZ ;  /* 0xffffffff0d047890 */ /* 0x000fe4000fffe0ff */
[----:B------:R-:W-:Y:S02]  /*14b0*/  UISETP.LT.U32.AND UP0, UPT, UR15, 0x5, UPT ;  /* 0x000000050f00788c */ /* 0x000fe4000bf01070 */
[----:B------:R-:W-:Y:S02]  /*14c0*/  UISETP.GE.U32.AND UP1, UPT, UR4, -0x3f, UPT ;  /* 0xffffffc10400788c */ /* 0x000fe4000bf26070 */
[----:B------:R-:W-:Y:S02]  /*14d0*/  USEL UR14, UR15, 0x5, UP0 ;  /* 0x000000050f0e7887 */ /* 0x000fe40008000000 */
[----:B------:R-:W-:-:S02]  /*14e0*/  UIADD3 UR13, UPT, UPT, UR13, 0x3e, URZ ;  /* 0x0000003e0d0d7890 */ /* 0x000fc4000fffe0ff */
[----:B------:R-:W-:Y:S02]  /*14f0*/  UIADD3 UR5, UPT, UPT, UR14, -0x1, URZ ;  /* 0xffffffff0e057890 */ /* 0x000fe4000fffe0ff */
[----:B------:R-:W-:-:S03]  /*1500*/  UIADD3 UR7, UPT, UPT, UR15, -UR14, URZ ;  /* 0x8000000e0f077290 */ /* 0x000fc6000fffe0ff */
[----:B------:R-:W-:-:S04]  /*1510*/  @UP1 UIADD3 UR5, UPT, UPT, UR14, URZ, URZ ;  /* 0x000000ff0e051290 */ /* 0x000fc8000fffe0ff */
[----:B--2---:R-:W-:-:S12]  /*1520*/  UIADD3 UR5, UPT, UPT, UR5, 0x1, URZ ;  /* 0x0000000105057890 */ /* 0x004fd8000fffe0ff */
.L_x_35:
[----:B------:R-:W-:Y:S01]  /*1530*/  UISETP.NE.AND UP0, UPT, UR37, URZ, UPT ;  /* 0x000000ff2500728c */ /* 0x000fe2000bf05270 */
[----:B------:R-:W1:Y:S08]  /*1540*/  S2UR UR37, SR_CgaCtaId ;  /* 0x00000000002579c3 */ /* 0x000e700000008800 */
[----:B------:R-:W-:Y:S05]  /*1550*/  BRA.U UP0, `(.L_x_18) ;  /* 0x0000000100347547 */ /* 0x000fea000b800000 */
[----:B------:R-:W2:Y:S01]  /*1560*/  S2R R2, SR_CgaCtaId ;  /* 0x0000000000027919 */ /* 0x000ea20000008800 */
[----:B------:R-:W-:-:S04]  /*1570*/  MOV R3, 0x400 ;  /* 0x0000040000037802 */ /* 0x000fc80000000f00 */
[----:B--2---:R-:W-:Y:S02]  /*1580*/  LEA R3, R2, R3, 0x18 ;  /* 0x0000000302037211 */ /* 0x004fe400078ec0ff */
[----:B------:R-:W-:-:S03]  /*1590*/  SHF.L.U32 R2, R8, 0x1f, RZ ;  /* 0x0000001f08027819 */ /* 0x000fc600000006ff */
[----:B------:R-:W-:-:S04]  /*15a0*/  IMAD R3, R10, 0x8, R3 ;  /* 0x000000080a037824 */ /* 0x000fc800078e0203 */
[----:B------:R-:W2:Y:S02]  /*15b0*/  SYNCS.PHASECHK.TRANS64.TRYWAIT P0, [R3+URZ+0xf0], R2 ;  /* 0x0000f002030075a7 */ /* 0x000ea400080011ff */
[----:B--2---:R-:W-:Y:S05]  /*15c0*/  @!P0 BRA `(.L_x_19) ;  /* 0x00000094009c8947 */ /* 0x004fea0003800000 */
.L_x_130:
[----:B------:R-:W-:Y:S01]  /*15d0*/  VIADD R10, R10, 0x1 ;  /* 0x000000010a0a7836 */ /* 0x000fe20000000000 */
[----:B------:R2:W-:Y:S04]  /*15e0*/  SYNCS.ARRIVE.TRANS64.A1T0 RZ, [R3+URZ+0xe0], RZ ;  /* 0x0000e0ff03ff79a7 */ /* 0x0005e800081000ff */
[----:B------:R-:W-:-:S04]  /*15f0*/  ISETP.NE.AND P0, PT, R10, 0x2, PT ;  /* 0x000000020a00780c */ /* 0x000fc80003f05270 */
[----:B------:R-:W-:Y:S02]  /*1600*/  SEL R10, R10, RZ, P0 ;  /* 0x000000ff0a0a7207 */ /* 0x000fe40000000000 */
[----:B--2---:R-:W-:-:S04]  /*1610*/  SEL R3, RZ, 0x1, P0 ;  /* 0x00000001ff037807 */ /* 0x004fc80000000000 */
[----:B------:R-:W-:-:S07]  /*1620*/  LOP3.LUT R8, R8, R3, RZ, 0x3c, !PT ;  /* 0x0000000308087212 */ /* 0x000fce00078e3cff */
.L_x_18:
[----:B------:R-:W-:Y:S01]  /*1630*/  UMOV UR4, 0x400 ;  /* 0x0000040000047882 */ /* 0x000fe20000000000 */
[----:B------:R-:W-:Y:S01]  /*1640*/  SHF.L.U32 R2, R15, 0x1f, RZ ;  /* 0x0000001f0f027819 */ /* 0x000fe200000006ff */
[----:B-1----:R-:W-:Y:S01]  /*1650*/  ULEA UR4, UR37, UR4, 0x18 ;  /* 0x0000000425047291 */ /* 0x002fe2000f8ec0ff */
[----:B------:R-:W-:Y:S01]  /*1660*/  R2UR UR35, R21 ;  /* 0x00000000152372ca */ /* 0x000fe200000e0000 */
[----:B------:R-:W-:Y:S01]  /*1670*/  UISETP.GE.U32.AND UP0, UPT, UR13, 0x3f, UPT ;  /* 0x0000003f0d00788c */ /* 0x000fe2000bf06070 */
[----:B------:R-:W-:Y:S01]  /*1680*/  R2UR UR11, R20 ;  /* 0x00000000140b72ca */ /* 0x000fe200000e0000 */
[----:B------:R-:W-:Y:S01]  /*1690*/  ULEA UR8, UR6, UR4, 0x3 ;  /* 0x0000000406087291 */ /* 0x000fe2000f8e18ff */
[----:B------:R-:W-:-:S08]  /*16a0*/  UMOV UR24, URZ ;  /* 0x000000ff00187c82 */ /* 0x000fd00008000000 */
[----:B------:R1:W2:Y:S01]  /*16b0*/  SYNCS.PHASECHK.TRANS64.TRYWAIT P0, [UR8+0x28], R2 ;  /* 0x00002802ff0075a7 */ /* 0x0002a20008001108 */
[----:B------:R-:W-:Y:S02]  /*16c0*/  USHF.L.U32 UR35, UR35, 0x7, URZ ;  /* 0x0000000723237899 */ /* 0x000fe400080006ff */
[----:B------:R-:W-:Y:S01]  /*16d0*/  USHF.L.U32 UR11, UR11, 0x8, URZ ;  /* 0x000000080b0b7899 */ /* 0x000fe200080006ff */
[----:B------:R-:W-:Y:S11]  /*16e0*/  BRA.U !UP0, `(.L_x_20) ;  /* 0x0000000108a87547 */ /* 0x000ff6000b800000 */
[----:B------:R-:W-:Y:S01]  /*16f0*/  UMOV UR16, URZ ;  /* 0x000000ff00107c82 */ /* 0x000fe20008000000 */
[----:B------:R-:W-:-:S05]  /*1700*/  UMOV UR17, UR6 ;  /* 0x0000000600117c82 */ /* 0x000fca0008000000 */
.L_x_25:
[----:B-1----:R-:W-:Y:S01]  /*1710*/  ULEA UR33, UR17, UR4, 0x3 ;  /* 0x0000000411217291 */ /* 0x002fe2000f8e18ff */
[----:B--2---:R-:W-:Y:S01]  /*1720*/  @!P5 MOV R3, 0x6000 ;  /* 0x000060000003d802 */ /* 0x004fe20000000f00 */
[----:B--2---:R-:W-:Y:S10]  /*1730*/  @P0 BRA `(.L_x_21) ;  /* 0x00000000000c0947 */ /* 0x004ff40003800000 */
[----:B------:R-:W-:-:S04]  /*1740*/  SHF.L.U32 R5, R15, 0x1f, RZ ;  /* 0x0000001f0f057819 */ /* 0x000fc800000006ff */
[----:B------:R-:W2:Y:S02]  /*1750*/  SYNCS.PHASECHK.TRANS64.TRYWAIT P0, [UR33+0x28], R5 ;  /* 0x00002805ff0075a7 */ /* 0x000ea40008001121 */
[----:B--2---:R-:W-:Y:S05]  /*1760*/  @!P0 BRA `(.L_x_22) ;  /* 0x0000009400488947 */ /* 0x004fea0003800000 */
.L_x_21:
[----:B------:R2:W-:Y:S01]  /*1770*/  @!P5 SYNCS.ARRIVE.TRANS64 RZ, [UR33], R3 ;  /* 0x00000003ffffd9a7 */ /* 0x0005e20008000021 */
[----:B------:R-:W-:Y:S04]  /*1780*/  BSSY.RECONVERGENT B0, `(.L_x_23) ;  /* 0x0000003000007945 */ /* 0x000fe80003800200 */
[----:B------:R-:W-:Y:S05]  /*1790*/  @P4 BRA `(.L_x_24) ;  /* 0x0000000000044947 */ /* 0x000fea0003800000 */
[----:B------:R-:W-:Y:S05]  /*17a0*/  BPT.TRAP 0x1 ;  /* 0x000000040000795c */ /* 0x000fea0000300000 */
.L_x_24:
[----:B------:R-:W-:Y:S05]  /*17b0*/  BSYNC.RECONVERGENT B0 ;  /* 0x0000000000007941 */ /* 0x000fea0003800200 */
.L_x_23:
[----:B------:R-:W-:Y:S02]  /*17c0*/  UIADD3 UR6, UPT, UPT, UR17, 0x1, URZ ;  /* 0x0000000111067890 */ /* 0x000fe4000fffe0ff */
[----:B------:R-:W-:Y:S02]  /*17d0*/  ULEA UR32, UR17, UR4, 0xd ;  /* 0x0000000411207291 */ /* 0x000fe4000f8e68ff */
[----:B------:R-:W-:Y:S02]  /*17e0*/  UISETP.NE.AND UP0, UPT, UR6, 0x5, UPT ;  /* 0x000000050600788c */ /* 0x000fe4000bf05270 */
[----:B------:R-:W-:Y:S02]  /*17f0*/  UIADD3 UR26, UP1, UPT, UR22, 0x80, URZ ;  /* 0x00000080161a7890 */ /* 0x000fe4000ff3e0ff */
[----:B------:R-:W-:Y:S02]  /*1800*/  USEL UR9, URZ, 0x1, UP0 ;  /* 0x00000001ff097887 */ /* 0x000fe40008000000 */
[----:B------:R-:W-:-:S02]  /*1810*/  USEL UR6, UR6, URZ, UP0 ;  /* 0x000000ff06067287 */ /* 0x000fc40008000000 */
[----:B------:R-:W-:Y:S02]  /*1820*/  UIADD3 UR20, UP0, UPT, UR22, 0x180, URZ ;  /* 0x0000018016147890 */ /* 0x000fe4000ff1e0ff */
[----:B------:R-:W-:Y:S01]  /*1830*/  ULEA UR8, UR6, UR4, 0x3 ;  /* 0x0000000406087291 */ /* 0x000fe2000f8e18ff */
[----:B------:R-:W-:Y:S01]  /*1840*/  LOP3.LUT R15, R15, UR9, RZ, 0x3c, !PT ;  /* 0x000000090f0f7c12 */ /* 0x000fe2000f8e3cff */
[----:B------:R-:W-:Y:S02]  /*1850*/  USHF.L.U32 UR34, UR16, 0x5, URZ ;  /* 0x0000000510227899 */ /* 0x000fe400080006ff */
[----:B------:R-:W-:Y:S01]  /*1860*/  UIADD3.X UR27, UPT, UPT, URZ, UR23, URZ, UP1, !UPT ;  /* 0x00000017ff1b7290 */ /* 0x000fe20008ffe4ff */
[----:B-1----:R-:W-:Y:S01]  /*1870*/  SHF.L.U32 R2, R15, 0x1f, RZ ;  /* 0x0000001f0f027819 */ /* 0x002fe200000006ff */
[----:B------:R-:W-:Y:S02]  /*1880*/  UIADD3 UR32, UPT, UPT, UR32, 0x10800, URZ ;  /* 0x0001080020207890 */ /* 0x000fe4000fffe0ff */
[----:B------:R-:W-:Y:S01]  /*1890*/  UIADD3.X UR21, UPT, UPT, URZ, UR23, URZ, UP0, !UPT ;  /* 0x00000017ff157290 */ /* 0x000fe200087fe4ff */
[----:B------:R1:W1:Y:S01]  /*18a0*/  SYNCS.PHASECHK.TRANS64.TRYWAIT P0, [UR8+0x28], R2 ;  /* 0x00002802ff0075a7 */ /* 0x0002620008001108 */
[----:B------:R-:W-:Y:S01]  /*18b0*/  ULEA UR8, UR17, UR4, 0xe ;  /* 0x0000000411087291 */ /* 0x000fe2000f8e70ff */
[----:B------:R-:W-:Y:S01]  /*18c0*/  UMOV UR18, 0x0 ;  /* 0x0000000000127882 */ /* 0x000fe20000000000 */
[----:B------:R-:W-:-:S02]  /*18d0*/  UMOV UR19, 0x10000000 ;  /* 0x1000000000137882 */ /* 0x000fc40000000000 */
[----:B------:R-:W-:Y:S01]  /*18e0*/  UIADD3 UR8, UPT, UPT, UR8, 0x1a800, URZ ;  /* 0x0001a80008087890 */ /* 0x000fe2000fffe0ff */
[----:B------:R1:W-:Y:S01]  /*18f0*/  UTMALDG.3D [UR32], [UR26], desc[UR18] ;  /* 0x000012201a0075b4 */ /* 0x0003e20008011000 */
[----:B------:R-:W-:Y:S01]  /*1900*/  UMOV UR12, UR36 ;  /* 0x00000024000c7c82 */ /* 0x000fe20008000000 */
[----:B------:R-:W-:Y:S01]  /*1910*/  UMOV UR9, UR33 ;  /* 0x0000002100097c82 */ /* 0x000fe20008000000 */
[----:B------:R-:W-:Y:S01]  /*1920*/  UMOV UR10, UR34 ;  /* 0x00000022000a7c82 */ /* 0x000fe20008000000 */
[----:B------:R-:W-:Y:S01]  /*1930*/  UIADD3 UR16, UPT, UPT, UR16, 0x1, URZ ;  /* 0x0000000110107890 */ /* 0x000fe2000fffe0ff */
[----:B------:R-:W-:Y:S01]  /*1940*/  UMOV UR24, UR5 ;  /* 0x0000000500187c82 */ /* 0x000fe20008000000 */
[----:B------:R-:W-:Y:S02]  /*1950*/  UMOV UR17, UR6 ;  /* 0x0000000600117c82 */ /* 0x000fe40008000000 */
[----:B------:R1:W-:Y:S01]  /*1960*/  UTMALDG.3D [UR8], [UR20], desc[UR18] ;  /* 0x00001208140075b4 */ /* 0x0003e20008011000 */
[----:B------:R-:W-:-:S09]  /*1970*/  UISETP.NE.AND UP0, UPT, UR16, UR5, UPT ;  /* 0x000000051000728c */ /* 0x000fd2000bf05270 */
[----:B------:R-:W-:Y:S05]  /*1980*/  BRA.U UP0, `(.L_x_25) ;  /* 0xfffffffd00607547 */ /* 0x000fea000b83ffff */
.L_x_20:
[----:B-1----:R-:W-:Y:S01]  /*1990*/  ULEA UR8, UR6, UR4, 0x3 ;  /* 0x0000000406087291 */ /* 0x002fe2000f8e18ff */
[----:B------:R-:W-:Y:S01]  /*19a0*/  SHF.L.U32 R2, R15, 0x1f, RZ ;  /* 0x0000001f0f027819 */ /* 0x000fe200000006ff */
[----:B------:R-:W-:Y:S01]  /*19b0*/  @!P1 SYNCS.ARRIVE.TRANS64.A1T0 RZ, [UR4+0x98], RZ ;  /* 0x000098ffffff99a7 */ /* 0x000fe20008100004 */
[----:B------:R-:W-:-:S06]  /*19c0*/  UISETP.GT.AND UP0, UPT, UR15, UR14, UPT ;  /* 0x0000000e0f00728c */ /* 0x000fcc000bf04270 */
[----:B--2---:R1:W2:Y:S03]  /*19d0*/  SYNCS.PHASECHK.TRANS64.TRYWAIT P0, [UR8+0x28], R2 ;  /* 0x00002802ff0075a7 */ /* 0x0042a60008001108 */
[----:B------:R-:W-:Y:S05]  /*19e0*/  BRA.U !UP0, `(.L_x_26) ;  /* 0x0000000108ac7547 */ /* 0x000fea000b800000 */
[----:B------:R-:W-:Y:S01]  /*19f0*/  UIADD3 UR21, UPT, UPT, UR7, UR24, URZ ;  /* 0x0000001807157290 */ /* 0x000fe2000fffe0ff */
[----:B------:R-:W-:-:S11]  /*1a00*/  UMOV UR25, UR6 ;  /* 0x0000000600197c82 */ /* 0x000fd60008000000 */
.L_x_31:
[----:B-1----:R-:W-:Y:S01]  /*1a10*/  ULEA UR17, UR25, UR4, 0x3 ;  /* 0x0000000419117291 */ /* 0x002fe2000f8e18ff */
[----:B--2---:R-:W-:Y:S01]  /*1a20*/  @!P5 MOV R3, 0x6000 ;  /* 0x000060000003d802 */ /* 0x004fe20000000f00 */
[----:B--2---:R-:W-:Y:S10]  /*1a30*/  @P0 BRA `(.L_x_27) ;  /* 0x00000000000c0947 */ /* 0x004ff40003800000 */
[----:B------:R-:W-:-:S04]  /*1a40*/  SHF.L.U32 R5, R15, 0x1f, RZ ;  /* 0x0000001f0f057819 */ /* 0x000fc800000006ff */
[----:B------:R-:W2:Y:S02]  /*1a50*/  SYNCS.PHASECHK.TRANS64.TRYWAIT P0, [UR17+0x28], R5 ;  /* 0x00002805ff0075a7 */ /* 0x000ea40008001111 */
[----:B--2---:R-:W-:Y:S05]  /*1a60*/  @!P0 BRA `(.L_x_28) ;  /* 0x0000009000a08947 */ /* 0x004fea0003800000 */
.L_x_27:
[----:B------:R2:W-:Y:S01]  /*1a70*/  @!P5 SYNCS.ARRIVE.TRANS64 RZ, [UR17], R3 ;  /* 0x00000003ffffd9a7 */ /* 0x0005e20008000011 */
[----:B------:R-:W-:Y:S04]  /*1a80*/  BSSY.RECONVERGENT B0, `(.L_x_29) ;  /* 0x0000003000007945 */ /* 0x000fe80003800200 */
[----:B------:R-:W-:Y:S05]  /*1a90*/  @P4 BRA `(.L_x_30) ;  /* 0x0000000000044947 */ /* 0x000fea0003800000 */
[----:B------:R-:W-:Y:S05]  /*1aa0*/  BPT.TRAP 0x1 ;  /* 0x000000040000795c */ /* 0x000fea0000300000 */
.L_x_30:
[----:B------:R-:W-:Y:S05]  /*1ab0*/  BSYNC.RECONVERGENT B0 ;  /* 0x0000000000007941 */ /* 0x000fea0003800200 */
.L_x_29:
        /* <DEDUP_REMOVED lines=10> */
[----:B------:R-:W-:Y:S01]  /*1b60*/  UIADD3 UR16, UPT, UPT, UR16, 0x10800, URZ ;  /* 0x0001080010107890 */ /* 0x000fe2000fffe0ff */
[----:B-1----:R-:W-:Y:S01]  /*1b70*/  SHF.L.U32 R2, R15, 0x1f, RZ ;  /* 0x0000001f0f027819 */ /* 0x002fe200000006ff */
[----:B------:R-:W-:Y:S02]  /*1b80*/  UIADD3.X UR31, UPT, UPT, URZ, UR23, URZ, UP1, !UPT ;  /* 0x00000017ff1f7290 */ /* 0x000fe40008ffe4ff */
[----:B------:R-:W-:Y:S01]  /*1b90*/  UIADD3.X UR29, UPT, UPT, URZ, UR23, URZ, UP0, !UPT ;  /* 0x00000017ff1d7290 */ /* 0x000fe200087fe4ff */
[----:B------:R1:W1:Y:S01]  /*1ba0*/  SYNCS.PHASECHK.TRANS64.TRYWAIT P0, [UR8+0x28], R2 ;  /* 0x00002802ff0075a7 */ /* 0x0002620008001108 */
[----:B------:R-:W-:Y:S01]  /*1bb0*/  ULEA UR8, UR25, UR4, 0xe ;  /* 0x0000000419087291 */ /* 0x000fe2000f8e70ff */
[----:B------:R-:W-:Y:S01]  /*1bc0*/  UMOV UR26, 0x0 ;  /* 0x00000000001a7882 */ /* 0x000fe20000000000 */
[----:B------:R-:W-:-:S02]  /*1bd0*/  UMOV UR27, 0x10000000 ;  /* 0x10000000001b7882 */ /* 0x000fc40000000000 */
[----:B------:R-:W-:Y:S01]  /*1be0*/  UIADD3 UR8, UPT, UPT, UR8, 0x1a800, URZ ;  /* 0x0001a80008087890 */ /* 0x000fe2000fffe0ff */
[----:B------:R-:W-:Y:S01]  /*1bf0*/  UMOV UR19, UR35 ;  /* 0x0000002300137c82 */ /* 0x000fe20008000000 */
[----:B------:R-:W-:Y:S01]  /*1c00*/  UMOV UR20, UR36 ;  /* 0x0000002400147c82 */ /* 0x000fe20008000000 */
[----:B------:R-:W-:Y:S01]  /*1c10*/  UMOV UR12, UR36 ;  /* 0x00000024000c7c82 */ /* 0x000fe20008000000 */
[----:B------:R-:W-:Y:S01]  /*1c20*/  UMOV UR9, UR17 ;  /* 0x0000001100097c82 */ /* 0x000fe20008000000 */
[----:B------:R-:W-:Y:S01]  /*1c30*/  UMOV UR10, UR18 ;  /* 0x00000012000a7c82 */ /* 0x000fe20008000000 */
[----:B------:R1:W-:Y:S01]  /*1c40*/  UTMALDG.3D [UR16], [UR30], desc[UR26] ;  /* 0x00001a101e0075b4 */ /* 0x0003e20008011000 */
[----:B------:R-:W-:Y:S01]  /*1c50*/  UIADD3 UR24, UPT, UPT, UR24, 0x1, URZ ;  /* 0x0000000118187890 */ /* 0x000fe2000fffe0ff */
[----:B------:R-:W-:-:S03]  /*1c60*/  UMOV UR25, UR6 ;  /* 0x0000000600197c82 */ /* 0x000fc60008000000 */
[----:B------:R-:W-:Y:S01]  /*1c70*/  UISETP.NE.AND UP0, UPT, UR24, UR21, UPT ;  /* 0x000000151800728c */ /* 0x000fe2000bf05270 */
[----:B------:R1:W-:Y:S08]  /*1c80*/  UTMALDG.3D [UR8], [UR28], desc[UR26] ;  /* 0x00001a081c0075b4 */ /* 0x0003f00008011000 */
[----:B------:R-:W-:Y:S05]  /*1c90*/  BRA.U UP0, `(.L_x_31) ;  /* 0xfffffffd005c7547 */ /* 0x000fea000b83ffff */
.L_x_26:
[----:B-1----:R-:W-:Y:S01]  /*1ca0*/  LEA R2, R14, UR4, 0x3 ;  /* 0x000000040e027c11 */ /* 0x002fe2000f8e18ff */
[----:B------:R-:W-:Y:S01]  /*1cb0*/  NOP ;  /* 0x0000000000007918 */ /* 0x000fe20000000000 */
[----:B--2---:R-:W-:Y:S02]  /*1cc0*/  SHF.L.U32 R3, R12, 0x1f, RZ ;  /* 0x0000001f0c037819 */ /* 0x004fe400000006ff */
[----:B------:R-:W-:Y:S02]  /*1cd0*/  LEA R4, R14, UR4, 0x4 ;  /* 0x000000040e047c11 */ /* 0x000fe4000f8e20ff */
[----:B------:R-:W1:Y:S02]  /*1ce0*/  SYNCS.PHASECHK.TRANS64.TRYWAIT P0, [R2+URZ+0xa0], R3 ;  /* 0x0000a003020075a7 */ /* 0x000e6400080011ff */
[----:B-1----:R-:W-:Y:S05]  /*1cf0*/  @!P0 BRA `(.L_x_32) ;  /* 0x0000009000148947 */ /* 0x002fea0003800000 */
.L_x_133:
[----:B------:R-:W2:Y:S01]  /*1d00*/  LDS.128 R4, [R4+0x110] ;  /* 0x0001100004047984 */ /* 0x000ea20000000c00 */
[----:B---3--:R-:W-:Y:S01]  /*1d10*/  ISETP.GE.AND P0, PT, R72, 0x1, PT ;  /* 0x000000014800780c */ /* 0x008fe20003f06270 */
[----:B-1----:R-:W-:Y:S01]  /*1d20*/  VIADD R2, R2, 0xb0 ;  /* 0x000000b002027836 */ /* 0x002fe20000000000 */
[----:B------:R-:W-:Y:S01]  /*1d30*/  @!PT LDS RZ, [RZ] ;  /* 0x00000000fffff984 */ /* 0x000fe20000000800 */
[----:B------:R-:W-:Y:S01]  /*1d40*/  @!PT LDS RZ, [RZ] ;  /* 0x00000000fffff984 */ /* 0x000fe20000000800 */
[----:B------:R-:W-:Y:S01]  /*1d50*/  @!PT LDS RZ, [RZ] ;  /* 0x00000000fffff984 */ /* 0x000fe20000000800 */
[----:B------:R-:W-:Y:S01]  /*1d60*/  @!PT LDS RZ, [RZ] ;  /* 0x00000000fffff984 */ /* 0x000fe20000000800 */
[----:B------:R1:W-:Y:S06]  /*1d70*/  MEMBAR.ALL.CTA ;  /* 0x0000000000007992 */ /* 0x0003ec0000008000 */
[----:B-1----:R-:W1:Y:S01]  /*1d80*/  FENCE.VIEW.ASYNC.S ;  /* 0x00000000000073c6 */ /* 0x002e620000000000 */
[----:B------:R-:W-:-:S04]  /*1d90*/  PRMT R2, RZ, 0x654, R2 ;  /* 0x00000654ff027816 */ /* 0x000fc80000000002 */
[----:B-1----:R1:W-:Y:S01]  /*1da0*/  SYNCS.ARRIVE.TRANS64.RED.A1T0 RZ, [R2+URZ], RZ ;  /* 0x000000ff02ff79a7 */ /* 0x0023e200081004ff */
[----:B--2---:R-:W-:-:S13]  /*1db0*/  LOP3.LUT P2, RZ, R6, 0x1, RZ, 0xc0, !PT ;  /* 0x0000000106ff7812 */ /* 0x004fda000784c0ff */
[----:B------:R-:W-:Y:S01]  /*1dc0*/  @P2 SHF.R.U32.HI R3, RZ, 0x10, R5 ;  /* 0x00000010ff032819 */ /* 0x000fe20000011605 */
[----:B------:R-:W-:Y:S01]  /*1dd0*/  VOTEU.ANY UP0, P2 ;  /* 0x0000000000ff7886 */ /* 0x000fe20001000100 */
[----:B------:R-:W-:Y:S02]  /*1de0*/  @P2 MOV R13, R4 ;  /* 0x00000004000d2202 */ /* 0x000fe40000000f00 */
[----:B------:R-:W-:Y:S02]  /*1df0*/  @P2 R2UR.BROADCAST UR8, R3 ;  /* 0x00000000030822ca */ /* 0x000fe400008e0000 */
[----:B------:R-:W-:-:S11]  /*1e00*/  @P2 LOP3.LUT R11, R5, 0xffff, RZ, 0xc0, !PT ;  /* 0x0000ffff050b2812 */ /* 0x000fd600078ec0ff */
[----:B------:R-:W-:Y:S01]  /*1e10*/  @UP0 UMOV UR36, UR8 ;  /* 0x0000000800240c82 */ /* 0x000fe20008000000 */
[----:B-1----:R-:W-:Y:S05]  /*1e20*/  @!P0 BRA `(.L_x_33) ;  /* 0x0000000000b88947 */ /* 0x002fea0003800000 */
[----:B------:R-:W4:Y:S01]  /*1e30*/  LDC.64 R4, c[0x0][0xb18] ;  /* 0x0002c600ff047b82 */ /* 0x000f220000000a00 */
[----:B------:R-:W-:-:S07]  /*1e40*/  ISETP.NE.AND P3, PT, R72, 0x1, PT ;  /* 0x000000014800780c */ /* 0x000fce0003f65270 */
[----:B------:R-:W1:Y:S08]  /*1e50*/  LDC.64 R6, c[0x0][0xb10] ;  /* 0x0002c400ff067b82 */ /* 0x000e700000000a00 */
[----:B------:R-:W2:Y:S08]  /*1e60*/  LDC R16, c[0x0][0xb20] ;  /* 0x0002c800ff107b82 */ /* 0x000eb00000000800 */
[----:B------:R-:W3:Y:S01]  /*1e70*/  LDC R18, c[0x0][0xb0c] ;  /* 0x0002c300ff127b82 */ /* 0x000ee20000000800 */
[----:B----4-:R-:W-:Y:S01]  /*1e80*/  IMAD.HI.U32 R17, R0, R5, RZ ;  /* 0x0000000500117227 */ /* 0x010fe200078e00ff */
[----:B------:R-:W-:-:S03]  /*1e90*/  ISETP.NE.AND P0, PT, R4, 0x1, PT ;  /* 0x000000010400780c */ /* 0x000fc60003f05270 */
[----:B------:R-:W-:-:S03]  /*1ea0*/  IMAD.HI.U32 R5, R11, R5, RZ ;  /* 0x000000050b057227 */ /* 0x000fc600078e00ff */
[----:B------:R-:W4:Y:S01]  /*1eb0*/  LDC.64 R2, c[0x0][0xb28] ;  /* 0x0002ca00ff027b82 */ /* 0x000f220000000a00 */
[----:B-1----:R-:W-:-:S04]  /*1ec0*/  IMAD.HI.U32 R20, R9, R6, RZ ;  /* 0x0000000609147227 */ /* 0x002fc800078e00ff */
[----:B------:R-:W-:Y:S01]  /*1ed0*/  IMAD.HI.U32 R22, R13, R6, RZ ;  /* 0x000000060d167227 */ /* 0x000fe200078e00ff */
[----:B------:R-:W-:Y:S02]  /*1ee0*/  SHF.R.U32.HI R20, RZ, R7, R20 ;  /* 0x00000007ff147219 */ /* 0x000fe40000011614 */
[-C--:B--2---:R-:W-:Y:S02]  /*1ef0*/  SHF.R.U32.HI R17, RZ, R16.reuse, R17 ;  /* 0x00000010ff117219 */ /* 0x084fe40000011611 */
[----:B------:R-:W-:Y:S02]  /*1f00*/  SHF.R.U32.HI R16, RZ, R16, R5 ;  /* 0x00000010ff107219 */ /* 0x000fe40000011605 */
[----:B------:R-:W-:Y:S02]  /*1f10*/  SEL R17, R0, R17, !P0 ;  /* 0x0000001100117207 */ /* 0x000fe40004000000 */
[----:B------:R-:W-:Y:S02]  /*1f20*/  SHF.R.U32.HI R22, RZ, R7, R22 ;  /* 0x00000007ff167219 */ /* 0x000fe40000011616 */
[----:B---3--:R-:W-:-:S02]  /*1f30*/  ISETP.NE.AND P1, PT, R18, 0x1, PT ;  /* 0x000000011200780c */ /* 0x008fc40003f25270 */
[----:B------:R-:W-:Y:S02]  /*1f40*/  SEL R5, R11, R16, !P0 ;  /* 0x000000100b057207 */ /* 0x000fe40004000000 */
[----:B------:R-:W-:Y:S02]  /*1f50*/  SEL R19, R9, R20, !P1 ;  /* 0x0000001409137207 */ /* 0x000fe40004800000 */
[----:B------:R-:W-:Y:S01]  /*1f60*/  SEL R7, R13, R22, !P1 ;  /* 0x000000160d077207 */ /* 0x000fe20004800000 */
[----:B----4-:R-:W-:-:S04]  /*1f70*/  IMAD.HI.U32 R20, R17, R2, RZ ;  /* 0x0000000211147227 */ /* 0x010fc800078e00ff */
[----:B------:R-:W-:Y:S01]  /*1f80*/  IMAD.HI.U32 R6, R19, R2, RZ ;  /* 0x0000000213067227 */ /* 0x000fe200078e00ff */
[----:B------:R-:W-:-:S04]  /*1f90*/  @P3 SHF.R.U32.HI R17, RZ, R3, R20 ;  /* 0x00000003ff113219 */ /* 0x000fc80000011614 */
        /* <DEDUP_REMOVED lines=8> */
[----:B------:R-:W-:-:S04]  /*2020*/  @!P0 IMAD.HI.U32 R16, R7, R2, RZ ;  /* 0x0000000207108227 */ /* 0x000fc800078e00ff */
[----:B------:R-:W-:Y:S01]  /*2030*/  IMAD.MOV R2, RZ, RZ, -R6 ;  /* 0x000000ffff027224 */ /* 0x000fe200078e0a06 */
[----:B------:R-:W-:-:S03]  /*2040*/  @!P0 SHF.R.U32.HI R16, RZ, R3, R16 ;  /* 0x00000003ff108219 */ /* 0x000fc60000011610 */
[----:B------:R-:W-:Y:S01]  /*2050*/  IMAD R2, R72, R2, R5 ;  /* 0x0000000248027224 */ /* 0x000fe200078e0205 */
[----:B------:R-:W-:Y:S02]  /*2060*/  @!P0 SEL R3, R7, R16, !P3 ;  /* 0x0000001007038207 */ /* 0x000fe40005800000 */
[----:B------:R-:W-:-:S03]  /*2070*/  IADD3 R16, PT, PT, -R5, RZ, RZ ;  /* 0x000000ff05107210 */ /* 0x000fc60007ffe1ff */
[--C-:B------:R-:W-:Y:S02]  /*2080*/  @!P0 IMAD.IADD R6, R6, 0x1, -R3.reuse ;  /* 0x0000000106068824 */ /* 0x100fe400078e0a03 */
[----:B------:R-:W-:Y:S01]  /*2090*/  @!P0 IMAD R3, R2, R19, R3 ;  /* 0x0000001302038224 */ /* 0x000fe200078e0203 */
[----:B------:R-:W-:Y:S01]  /*20a0*/  IADD3 R2, PT, PT, -R7, RZ, RZ ;  /* 0x000000ff07027210 */ /* 0x000fe20007ffe1ff */
[----:B------:R-:W-:Y:S02]  /*20b0*/  @!P0 IMAD R5, R72, R6, R7 ;  /* 0x0000000648058224 */ /* 0x000fe400078e0207 */
[----:B------:R-:W-:Y:S02]  /*20c0*/  IMAD R11, R4, R16, R11 ;  /* 0x00000010040b7224 */ /* 0x000fe400078e020b */
[----:B------:R-:W-:Y:S02]  /*20d0*/  @!P0 IMAD.MOV.U32 R7, RZ, RZ, R3 ;  /* 0x000000ffff078224 */ /* 0x000fe400078e0003 */
[----:B------:R-:W-:-:S02]  /*20e0*/  IMAD R2, R18, R2, R13 ;  /* 0x0000000212027224 */ /* 0x000fc400078e020d */
[----:B------:R-:W-:Y:S02]  /*20f0*/  IMAD R11, R5, R4, R11 ;  /* 0x00000004050b7224 */ /* 0x000fe400078e020b */
[----:B------:R-:W-:Y:S02]  /*2100*/  IMAD R13, R7, R18, R2 ;  /* 0x00000012070d7224 */ /* 0x000fe400078e0202 */
.L_x_33:
[----:B------:R-:W1:Y:S02]  /*2110*/  LDCU UR8, c[0x0][0xb30] ;  /* 0x00016600ff0877ac */ /* 0x000e640008000800 */
[----:B-1----:R-:W-:-:S09]  /*2120*/  UISETP.NE.AND UP0, UPT, UR8, 0x1, UPT ;  /* 0x000000010800788c */ /* 0x002fd2000bf05270 */
[----:B------:R-:W-:Y:S05]  /*2130*/  BRA.U UP0, `(.L_x_34) ;  /* 0x0000000100407547 */ /* 0x000fea000b800000 */
[----:B------:R-:W1:Y:S08]  /*2140*/  LDC.64 R4, c[0x0][0xb10] ;  /* 0x0002c400ff047b82 */ /* 0x000e700000000a00 */
[----:B------:R-:W2:Y:S08]  /*2150*/  LDC.64 R2, c[0x0][0xb18] ;  /* 0x0002c600ff027b82 */ /* 0x000eb00000000a00 */
[----:B------:R-:W3:Y:S08]  /*2160*/  LDC R6, c[0x0][0xb20] ;  /* 0x0002c800ff067b82 */ /* 0x000ef00000000800 */
[----:B------:R-:W4:Y:S01]  /*2170*/  LDC R16, c[0x0][0xb0c] ;  /* 0x0002c300ff107b82 */ /* 0x000f220000000800 */
[----:B-1----:R-:W-:-:S05]  /*2180*/  IMAD.HI.U32 R4, R13, R4, RZ ;  /* 0x000000040d047227 */ /* 0x002fca00078e00ff */
[----:B------:R-:W-:Y:S01]  /*2190*/  SHF.R.U32.HI R4, RZ, R5, R4 ;  /* 0x00000005ff047219 */ /* 0x000fe20000011604 */
[----:B--2---:R-:W-:Y:S01]  /*21a0*/  IMAD.HI.U32 R3, R11, R3, RZ ;  /* 0x000000030b037227 */ /* 0x004fe200078e00ff */
[----:B------:R-:W-:-:S04]  /*21b0*/  ISETP.NE.AND P0, PT, R2, 0x1, PT ;  /* 0x000000010200780c */ /* 0x000fc80003f05270 */
[----:B---3--:R-:W-:-:S04]  /*21c0*/  SHF.R.U32.HI R6, RZ, R6, R3 ;  /* 0x00000006ff067219 */ /* 0x008fc80000011603 */
[----:B------:R-:W-:Y:S02]  /*21d0*/  SEL R3, R11, R6, !P0 ;  /* 0x000000060b037207 */ /* 0x000fe40004000000 */
[----:B----4-:R-:W-:-:S04]  /*21e0*/  ISETP.NE.AND P1, PT, R16, 0x1, PT ;  /* 0x000000011000780c */ /* 0x010fc80003f25270 */
[----:B------:R-:W-:-:S05]  /*21f0*/  SEL R4, R13, R4, !P1 ;  /* 0x000000040d047207 */ /* 0x000fca0004800000 */
[----:B------:R-:W-:Y:S02]  /*2200*/  IMAD.IADD R5, R3, 0x1, -R4 ;  /* 0x0000000103057824 */ /* 0x000fe400078e0a04 */
[----:B------:R-:W-:Y:S02]  /*2210*/  IMAD.IADD R3, R4, 0x1, -R3 ;  /* 0x0000000104037824 */ /* 0x000fe400078e0a03 */
[----:B------:R-:W-:Y:S02]  /*2220*/  IMAD R13, R5, R16, R13 ;  /* 0x00000010050d7224 */ /* 0x000fe400078e020d */
[----:B------:R-:W-:-:S07]  /*2230*/  IMAD R11, R3, R2, R11 ;  /* 0x00000002030b7224 */ /* 0x000fce00078e020b */
.L_x_34:
[----:B------:R-:W-:Y:S01]  /*2240*/  VIADD R14, R14, 0x1 ;  /* 0x000000010e0e7836 */ /* 0x000fe20000000000 */
[----:B------:R-:W-:Y:S01]  /*2250*/  PLOP3.LUT P1, PT, PT, PT, PT, 0x80, 0x8 ;  /* 0x000000000008781c */ /* 0x000fe20003f2f070 */
[----:B------:R-:W-:Y:S02]  /*2260*/  IMAD.IADD R21, R13, 0x1, R156 ;  /* 0x000000010d157824 */ /* 0x000fe400078e029c */
[----:B------:R-:W-:Y:S01]  /*2270*/  IMAD.IADD R20, R11, 0x1, R154 ;  /* 0x000000010b147824 */ /* 0x000fe200078e029a */
[----:B------:R-:W-:-:S04]  /*2280*/  ISETP.NE.AND P0, PT, R14, 0x2, PT ;  /* 0x000000020e00780c */ /* 0x000fc80003f05270 */
[----:B------:R-:W-:Y:S02]  /*2290*/  SEL R3, RZ, 0x1, P0 ;  /* 0x00000001ff037807 */ /* 0x000fe40000000000 */
[----:B------:R-:W-:Y:S02]  /*22a0*/  SEL R14, R14, RZ, P0 ;  /* 0x000000ff0e0e7207 */ /* 0x000fe40000000000 */
[----:B------:R-:W-:Y:S01]  /*22b0*/  LOP3.LUT R12, R12, R3, RZ, 0x3c, !PT ;  /* 0x000000030c0c7212 */ /* 0x000fe200078e3cff */
[----:B------:R-:W-:Y:S06]  /*22c0*/  @P2 BRA `(.L_x_35) ;  /* 0xfffffff000982947 */ /* 0x000fec000383ffff */
[----:B------:R-:W-:Y:S01]  /*22d0*/  UIADD3 UR4, UPT, UPT, UR4, 0x28, URZ ;  /* 0x0000002804047890 */ /* 0x000fe2000fffe0ff */
[----:B------:R-:W-:-:S03]  /*22e0*/  SHF.L.U32 R3, R15, 0x1f, RZ ;  /* 0x0000001f0f037819 */ /* 0x000fc600000006ff */
[----:B------:R-:W-:-:S09]  /*22f0*/  ULEA UR5, UR6, UR4, 0x3 ;  /* 0x0000000406057291 */ /* 0x000fd2000f8e18ff */
[----:B------:R-:W1:Y:S02]  /*2300*/  SYNCS.PHASECHK.TRANS64.TRYWAIT P0, [UR5], R3 ;  /* 0x00000003ff0075a7 */ /* 0x000e640008001105 */
[----:B-1----:R-:W-:Y:S05]  /*2310*/  @!P0 BRA `(.L_x_36) ;  /* 0x0000008800a08947 */ /* 0x002fea0003800000 */
.L_x_135:
[----:B------:R-:W-:-:S04]  /*2320*/  UIADD3 UR6, UPT, UPT, UR6, 0x1, URZ ;  /* 0x0000000106067890 */ /* 0x000fc8000fffe0ff */
[----:B------:R-:W-:-:S04]  /*2330*/  UISETP.NE.AND UP0, UPT, UR6, 0x5, UPT ;  /* 0x000000050600788c */ /* 0x000fc8000bf05270 */
[----:B------:R-:W-:Y:S02]  /*2340*/  USEL UR7, URZ, 0x1, UP0 ;  /* 0x00000001ff077887 */ /* 0x000fe40008000000 */
[----:B------:R-:W-:-:S04]  /*2350*/  USEL UR6, UR6, URZ, UP0 ;  /* 0x000000ff06067287 */ /* 0x000fc80008000000 */
[----:B------:R-:W-:Y:S01]  /*2360*/  ULEA UR5, UR6, UR4, 0x3 ;  /* 0x0000000406057291 */ /* 0x000fe2000f8e18ff */
[----:B------:R-:W-:-:S04]  /*2370*/  LOP3.LUT R2, R15, UR7, RZ, 0x3c, !PT ;  /* 0x000000070f027c12 */ /* 0x000fc8000f8e3cff */
[----:B-1----:R-:W-:-:S04]  /*2380*/  SHF.L.U32 R3, R2, 0x1f, RZ ;  /* 0x0000001f02037819 */ /* 0x002fc800000006ff */
[----:B------:R-:W1:Y:S02]  /*2390*/  SYNCS.PHASECHK.TRANS64.TRYWAIT P0, [UR5], R3 ;  /* 0x00000003ff0075a7 */ /* 0x000e640008001105 */
[----:B-1----:R-:W-:Y:S05]  /*23a0*/  @!P0 BRA `(.L_x_37) ;  /* 0x0000008800948947 */ /* 0x002fea0003800000 */
.L_x_137:
        /* <DEDUP_REMOVED lines=9> */
.L_x_139:
        /* <DEDUP_REMOVED lines=9> */
.L_x_141:
[----:B------:R-:W-:-:S04]  /*24d0*/  UIADD3 UR6, UPT, UPT, UR6, 0x1, URZ ;  /* 0x0000000106067890 */ /* 0x000fc8000fffe0ff */
[----:B------:R-:W-:-:S04]  /*24e0*/  UISETP.NE.AND UP0, UPT, UR6, 0x5, UPT ;  /* 0x000000050600788c */ /* 0x000fc8000bf05270 */
[----:B------:R-:W-:Y:S02]  /*24f0*/  USEL UR5, URZ, 0x1, UP0 ;  /* 0x00000001ff057887 */ /* 0x000fe40008000000 */
[----:B------:R-:W-:-:S04]  /*2500*/  USEL UR6, UR6, URZ, UP0 ;  /* 0x000000ff06067287 */ /* 0x000fc80008000000 */
[----:B------:R-:W-:Y:S01]  /*2510*/  ULEA UR6, UR6, UR4, 0x3 ;  /* 0x0000000406067291 */ /* 0x000fe2000f8e18ff */
[----:B-1----:R-:W-:-:S04]  /*2520*/  LOP3.LUT R3, R2, UR5, RZ, 0x3c, !PT ;  /* 0x0000000502037c12 */ /* 0x002fc8000f8e3cff */
[----:B------:R-:W-:Y:S01]  /*2530*/  SHF.L.U32 R3, R3, 0x1f, RZ ;  /* 0x0000001f03037819 */ /* 0x000fe200000006ff */
[----:B----4-:R-:W-:-:S07]  /*2540*/  IMAD.U32 R0, RZ, RZ, UR6 ;  /* 0x00000006ff007e24 */ /* 0x010fce000f8e00ff */
.L_x_40:
[----:B-1----:R1:W2:Y:S02]  /*2550*/  SYNCS.PHASECHK.TRANS64.TRYWAIT P0, [R0+URZ], R3 ;  /* 0x00000003000075a7 */ /* 0x0022a400080011ff */
[----:B--2---:R-:W-:Y:S05]  /*2560*/  @!P0 NANOSLEEP.SYNCS 0x989680 ;  /* 0x009896800000895d */ /* 0x004fea0003900000 */
[----:B------:R-:W2:Y:S02]  /*2570*/  @!P0 SYNCS.PHASECHK.TRANS64 P0, [R0+URZ], R3 ;  /* 0x00000003000085a7 */ /* 0x000ea400080010ff */
[----:B--2---:R-:W-:Y:S05]  /*2580*/  @P0 EXIT ;  /* 0x000000000000094d */ /* 0x004fea0003800000 */
[----:B------:R-:W-:Y:S05]  /*2590*/  BRA `(.L_x_40) ;  /* 0xfffffffc00ec7947 */ /* 0x000fea000383ffff */
.L_x_17:
[----:B------:R-:W-:-:S04]  /*25a0*/  UISETP.NE.AND UP1, UPT, UR37, URZ, UPT ;  /* 0x000000ff2500728c */ /* 0x000fc8000bf25270 */
[----:B------:R-:W-:-:S09]  /*25b0*/  UISETP.NE.OR UP1, UPT, UR8, 0x1, UP1 ;  /* 0x000000010800788c */ /* 0x000fd20008f25670 */
[----:B------:R-:W-:Y:S05]  /*25c0*/  BRA.U UP1, `(.L_x_41) ;  /* 0x0000000501487547 */ /* 0x000fea000b800000 */
[----:B------:R-:W-:Y:S01]  /*25d0*/  ISETP.NE.AND P2, PT, R2, RZ, PT ;  /* 0x000000ff0200720c */ /* 0x000fe20003f45270 */
[----:B------:R-:W-:Y:S01]  /*25e0*/  IMAD.MOV.U32 R12, RZ, RZ, 0x1 ;  /* 0x00000001ff0c7424 */ /* 0x000fe200078e00ff */
[----:B------:R-:W-:Y:S02]  /*25f0*/  CS2R R10, SRZ ;  /* 0x00000000000a7805 */ /* 0x000fe4000001ff00 */
[----:B------:R-:W-:Y:S01]  /*2600*/  CS2R R8, SRZ ;  /* 0x0000000000087805 */ /* 0x000fe2000001ff00 */
[----:B------:R-:W-:Y:S01]  /*2610*/  UMOV UR4, 0x400 ;  /* 0x0000040000047882 */ /* 0x000fe20000000000 */
[----:B------:R-:W-:Y:S01]  /*2620*/  UMOV UR6, URZ ;  /* 0x000000ff00067c82 */ /* 0x000fe20008000000 */
[----:B------:R-:W-:-:S12]  /*2630*/  ULEA UR37, UR37, UR4, 0x18 ;  /* 0x0000000425257291 */ /* 0x000fd8000f8ec0ff */
.L_x_45:
[----:B------:R-:W-:Y:S02]  /*2640*/  LEA R0, R8, UR37, 0x3 ;  /* 0x0000002508007c11 */ /* 0x000fe4000f8e18ff */
[----:B------:R-:W-:-:S03]  /*2650*/  SHF.L.U32 R5, R9, 0x1f, RZ ;  /* 0x0000001f09057819 */ /* 0x000fc600000006ff */
[----:B------:R-:W-:Y:S01]  /*2660*/  VIADD R4, R0, 0xf0 ;  /* 0x000000f000047836 */ /* 0x000fe20000000000 */
[----:B------:R-:W1:Y:S02]  /*2670*/  SYNCS.PHASECHK.TRANS64.TRYWAIT P0, [R0+URZ+0xe0], R5 ;  /* 0x0000e005000075a7 */ /* 0x000e6400080011ff */
[----:B-1----:R-:W-:Y:S05]  /*2680*/  @!P0 BRA `(.L_x_42) ;  /* 0x0000008800248947 */ /* 0x002fea0003800000 */
.L_x_142:
[----:B------:R-:W-:Y:S01]  /*2690*/  ULEA UR5, UR6, UR37, 0x3 ;  /* 0x0000002506057291 */ /* 0x000fe2000f8e18ff */
[----:B------:R-:W-:Y:S02]  /*26a0*/  PRMT R4, RZ, 0x654, R4 ;  /* 0x00000654ff047816 */ /* 0x000fe40000000004 */
[----:B-1----:R-:W-:Y:S01]  /*26b0*/  SHF.L.U32 R5, R12, 0x1f, RZ ;  /* 0x0000001f0c057819 */ /* 0x002fe200000006ff */
[----:B------:R-:W-:Y:S01]  /*26c0*/  UIADD3 UR4, UPT, UPT, UR5, 0xa0, URZ ;  /* 0x000000a005047890 */ /* 0x000fe2000fffe0ff */
[----:B------:R1:W-:Y:S05]  /*26d0*/  SYNCS.ARRIVE.TRANS64.RED.A1T0 RZ, [R4+URZ], RZ ;  /* 0x000000ff04ff79a7 */ /* 0x0003ea00081004ff */
[----:B------:R-:W-:Y:S01]  /*26e0*/  IMAD.U32 R7, RZ, RZ, UR4 ;  /* 0x00000004ff077e24 */ /* 0x000fe2000f8e00ff */
[----:B------:R-:W2:Y:S04]  /*26f0*/  SYNCS.PHASECHK.TRANS64.TRYWAIT P0, [UR5+0xb0], R5 ;  /* 0x0000b005ff0075a7 */ /* 0x000ea80008001105 */
[----:B------:R-:W-:Y:S01]  /*2700*/  PRMT R6, R2, 0x654, R7 ;  /* 0x0000065402067816 */ /* 0x000fe20000000007 */
[----:B-1----:R-:W-:Y:S01]  /*2710*/  @!P2 IMAD.MOV.U32 R4, RZ, RZ, 0x10 ;  /* 0x00000010ff04a424 */ /* 0x002fe200078e00ff */
[----:B--2---:R-:W-:Y:S06]  /*2720*/  @!P0 BRA `(.L_x_43) ;  /* 0x0000008800108947 */ /* 0x004fec0003800000 */
.L_x_144:
[----:B------:R-:W-:Y:S01]  /*2730*/  ULEA UR4, UR6, UR37, 0x4 ;  /* 0x0000002506047291 */ /* 0x000fe2000f8e20ff */
[----:B------:R-:W-:Y:S01]  /*2740*/  SEL R3, R6, R3, !P2 ;  /* 0x0000000306037207 */ /* 0x000fe20005000000 */
[----:B------:R-:W-:Y:S01]  /*2750*/  UIADD3 UR5, UPT, UPT, UR5, 0xa0, URZ ;  /* 0x000000a005057890 */ /* 0x000fe2000fffe0ff */
[----:B-1----:R-:W-:Y:S01]  /*2760*/  LEA R0, R11, UR37, 0x3 ;  /* 0x000000250b007c11 */ /* 0x002fe2000f8e18ff */
[----:B------:R-:W-:Y:S01]  /*2770*/  UIADD3 UR4, UPT, UPT, UR4, 0x110, URZ ;  /* 0x0000011004047890 */ /* 0x000fe2000fffe0ff */
[----:B------:R-:W-:Y:S01]  /*2780*/  SHF.L.U32 R5, R10, 0x1f, RZ ;  /* 0x0000001f0a057819 */ /* 0x000fe200000006ff */
[----:B------:R1:W-:Y:S01]  /*2790*/  @!P2 SYNCS.ARRIVE.TRANS64.RED RZ, [R3+URZ], R4 ;  /* 0x0000000403ffa9a7 */ /* 0x0003e200080004ff */
[----:B------:R-:W-:Y:S01]  /*27a0*/  UIADD3 UR6, UPT, UPT, UR6, 0x1, URZ ;  /* 0x0000000106067890 */ /* 0x000fe2000fffe0ff */
[----:B------:R-:W-:-:S03]  /*27b0*/  VIADD R8, R8, 0x1 ;  /* 0x0000000108087836 */ /* 0x000fc60000000000 */
[----:B------:R-:W-:Y:S02]  /*27c0*/  UISETP.NE.AND UP0, UPT, UR6, 0x2, UPT ;  /* 0x000000020600788c */ /* 0x000fe4000bf05270 */
[----:B------:R-:W-:Y:S06]  /*27d0*/  UGETNEXTWORKID.BROADCAST [UR4], [UR5] ;  /* 0x00000000040073ca */ /* 0x000fec0008000100 */
[----:B------:R-:W-:Y:S01]  /*27e0*/  USEL UR4, URZ, 0x1, UP0 ;  /* 0x00000001ff047887 */ /* 0x000fe20008000000 */
[----:B------:R-:W-:Y:S01]  /*27f0*/  ISETP.NE.AND P0, PT, R8, 0x2, PT ;  /* 0x000000020800780c */ /* 0x000fe20003f05270 */
[----:B------:R-:W-:Y:S01]  /*2800*/  USEL UR6, UR6, URZ, UP0 ;  /* 0x000000ff06067287 */ /* 0x000fe20008000000 */
[----:B------:R-:W2:Y:S03]  /*2810*/  SYNCS.PHASECHK.TRANS64.TRYWAIT P1, [R0+URZ+0xa0], R5 ;  /* 0x0000a005000075a7 */ /* 0x000ea600080211ff */
[----:B------:R-:W-:Y:S01]  /*2820*/  LOP3.LUT R12, R12, UR4, RZ, 0x3c, !PT ;  /* 0x000000040c0c7c12 */ /* 0x000fe2000f8e3cff */
[----:B-12---:R-:W-:Y:S07]  /*2830*/  @!P1 BRA `(.L_x_44) ;  /* 0x0000008400e49947 */ /* 0x006fee0003800000 */
.L_x_145:
[C---:B------:R-:W-:Y:S01]  /*2840*/  LEA R4, R11.reuse, UR37, 0x4 ;  /* 0x000000250b047c11 */ /* 0x040fe2000f8e20ff */
[----:B-1----:R-:W-:Y:S01]  /*2850*/  VIADD R0, R0, 0xb0 ;  /* 0x000000b000007836 */ /* 0x002fe20000000000 */
[----:B------:R-:W-:Y:S01]  /*2860*/  SEL R8, R8, RZ, P0 ;  /* 0x000000ff08087207 */ /* 0x000fe20000000000 */
[----:B------:R-:W-:-:S03]  /*2870*/  VIADD R11, R11, 0x1 ;  /* 0x000000010b0b7836 */ /* 0x000fc60000000000 */
[----:B------:R-:W1:Y:S01]  /*2880*/  LDS.128 R4, [R4+0x110] ;  /* 0x0001100004047984 */ /* 0x000e620000000c00 */
[----:B------:R-:W-:Y:S02]  /*2890*/  PRMT R0, RZ, 0x654, R0 ;  /* 0x00000654ff007816 */ /* 0x000fe40000000000 */
[C---:B------:R-:W-:Y:S01]  /*28a0*/  ISETP.NE.AND P1, PT, R11.reuse, 0x2, PT ;  /* 0x000000020b00780c */ /* 0x040fe20003f25270 */
[----:B------:R-:W-:Y:S01]  /*28b0*/  @!PT LDS RZ, [RZ] ;  /* 0x00000000fffff984 */ /* 0x000fe20000000800 */
[----:B------:R-:W-:Y:S01]  /*28c0*/  @!PT LDS RZ, [RZ] ;  /* 0x00000000fffff984 */ /* 0x000fe20000000800 */
[----:B------:R-:W-:Y:S01]  /*28d0*/  @!PT LDS RZ, [RZ] ;  /* 0x00000000fffff984 */ /* 0x000fe20000000800 */
[----:B------:R-:W-:Y:S01]  /*28e0*/  @!PT LDS RZ, [RZ] ;  /* 0x00000000fffff984 */ /* 0x000fe20000000800 */
[----:B------:R2:W-:Y:S06]  /*28f0*/  MEMBAR.ALL.CTA ;  /* 0x0000000000007992 */ /* 0x0005ec0000008000 */
[----:B--2---:R-:W2:Y:S01]  /*2900*/  FENCE.VIEW.ASYNC.S ;  /* 0x00000000000073c6 */ /* 0x004ea20000000000 */
[----:B------:R-:W-:Y:S01]  /*2910*/  SEL R11, R11, RZ, P1 ;  /* 0x000000ff0b0b7207 */ /* 0x000fe20000800000 */
[----:B--2---:R2:W-:Y:S01]  /*2920*/  SYNCS.ARRIVE.TRANS64.RED.A1T0 RZ, [R0+URZ], RZ ;  /* 0x000000ff00ff79a7 */ /* 0x0045e200081004ff */
[----:B-1----:R-:W-:-:S02]  /*2930*/  LOP3.LUT P3, RZ, R6, 0x1, RZ, 0xc0, !PT ;  /* 0x0000000106ff7812 */ /* 0x002fc4000786c0ff */
[----:B------:R-:W-:-:S04]  /*2940*/  SEL R5, RZ, 0x1, P1 ;  /* 0x00000001ff057807 */ /* 0x000fc80000800000 */
[----:B------:R-:W-:Y:S02]  /*2950*/  LOP3.LUT R10, R10, R5, RZ, 0x3c, !PT ;  /* 0x000000050a0a7212 */ /* 0x000fe400078e3cff */
[----:B--2---:R-:W-:-:S04]  /*2960*/  SEL R0, RZ, 0x1, P0 ;  /* 0x00000001ff007807 */ /* 0x004fc80000000000 */
[----:B------:R-:W-:Y:S01]  /*2970*/  LOP3.LUT R9, R9, R0, RZ, 0x3c, !PT ;  /* 0x0000000009097212 */ /* 0x000fe200078e3cff */
[----:B------:R-:W-:Y:S06]  /*2980*/  @P3 BRA `(.L_x_45) ;  /* 0xfffffffc002c3947 */ /* 0x000fec000383ffff */
[----:B------:R-:W-:Y:S01]  /*2990*/  ULEA UR5, UR6, UR37, 0x3 ;  /* 0x0000002506057291 */ /* 0x000fe2000f8e18ff */
[----:B------:R-:W-:-:S08]  /*29a0*/  SHF.L.U32 R3, R12, 0x1f, RZ ;  /* 0x0000001f0c037819 */ /* 0x000fd000000006ff */
[----:B------:R-:W1:Y:S02]  /*29b0*/  SYNCS.PHASECHK.TRANS64 P0, [UR5+0xb0], R3 ;  /* 0x0000b003ff0075a7 */ /* 0x000e640008001005 */
[----:B-1----:R-:W-:Y:S05]  /*29c0*/  @P0 BRA `(.L_x_46) ;  /* 0x0000000000080947 */ /* 0x002fea0003800000 */
[----:B------:R-:W1:Y:S02]  /*29d0*/  SYNCS.PHASECHK.TRANS64.TRYWAIT P0, [UR5+0xb0], R3 ;  /* 0x0000b003ff0075a7 */ /* 0x000e640008001105 */
[----:B-1----:R-:W-:Y:S05]  /*29e0*/  @!P0 BRA `(.L_x_47) ;  /* 0x00000084008c8947 */ /* 0x002fea0003800000 */
.L_x_46:
[----:B------:R-:W-:-:S04]  /*29f0*/  UIADD3 UR4, UPT, UPT, UR6, 0x1, URZ ;  /* 0x0000000106047890 */ /* 0x000fc8000fffe0ff */
[----:B------:R-:W-:-:S04]  /*2a00*/  UISETP.NE.AND UP0, UPT, UR4, 0x2, UPT ;  /* 0x000000020400788c */ /* 0x000fc8000bf05270 */
[----:B------:R-:W-:Y:S02]  /*2a10*/  USEL UR7, URZ, 0x1, UP0 ;  /* 0x00000001ff077887 */ /* 0x000fe40008000000 */
[----:B------:R-:W-:-:S04]  /*2a20*/  USEL UR4, UR4, URZ, UP0 ;  /* 0x000000ff04047287 */ /* 0x000fc80008000000 */
[----:B------:R-:W-:Y:S01]  /*2a30*/  ULEA UR4, UR4, UR37, 0x3 ;  /* 0x0000002504047291 */ /* 0x000fe2000f8e18ff */
[----:B-1----:R-:W-:-:S04]  /*2a40*/  LOP3.LUT R3, R12, UR7, RZ, 0x3c, !PT ;  /* 0x000000070c037c12 */ /* 0x002fc8000f8e3cff */
[----:B------:R-:W-:-:S04]  /*2a50*/  SHF.L.U32 R0, R3, 0x1f, RZ ;  /* 0x0000001f03007819 */ /* 0x000fc800000006ff */
[----:B------:R-:W1:Y:S02]  /*2a60*/  SYNCS.PHASECHK.TRANS64 P0, [UR4+0xb0], R0 ;  /* 0x0000b000ff0075a7 */ /* 0x000e640008001004 */
[----:B-1----:R-:W-:Y:S05]  /*2a70*/  @P0 EXIT ;  /* 0x000000000000094d */ /* 0x002fea0003800000 */
[----:B------:R-:W-:Y:S02]  /*2a80*/  SHF.L.U32 R3, R3, 0x1f, RZ ;  /* 0x0000001f03037819 */ /* 0x000fe400000006ff */
[----:B------:R-:W-:-:S07]  /*2a90*/  MOV R0, UR4 ;  /* 0x0000000400007c02 */ /* 0x000fce0008000f00 */
.L_x_48:
[----:B-1----:R1:W2:Y:S02]  /*2aa0*/  SYNCS.PHASECHK.TRANS64.TRYWAIT P0, [R0+URZ+0xb0], R3 ;  /* 0x0000b003000075a7 */ /* 0x0022a400080011ff */
[----:B--2---:R-:W-:Y:S05]  /*2ab0*/  @!P0 NANOSLEEP.SYNCS 0x989680 ;  /* 0x009896800000895d */ /* 0x004fea0003900000 */
[----:B------:R-:W2:Y:S02]  /*2ac0*/  @!P0 SYNCS.PHASECHK.TRANS64 P0, [R0+URZ+0xb0], R3 ;  /* 0x0000b003000085a7 */ /* 0x000ea400080010ff */
[----:B--2---:R-:W-:Y:S05]  /*2ad0*/  @P0 EXIT ;  /* 0x000000000000094d */ /* 0x004fea0003800000 */
[----:B------:R-:W-:Y:S05]  /*2ae0*/  BRA `(.L_x_48) ;  /* 0xfffffffc00ec7947 */ /* 0x000fea000383ffff */
.L_x_41:
[----:B------:R-:W-:-:S09]  /*2af0*/  UISETP.NE.AND UP1, UPT, UR8, URZ, UPT ;  /* 0x000000ff0800728c */ /* 0x000fd2000bf25270 */
[----:B------:R-:W-:Y:S05]  /*2b00*/  BRA.U UP1, `(.L_x_49) ;  /* 0x0000000d01347547 */ /* 0x000fea000b800000 */
[----:B------:R-:W-:Y:S01]  /*2b10*/  UMOV UR4, 0x40 ;  /* 0x0000004000047882 */ /* 0x000fe20000000000 */
[----:B------:R-:W-:Y:S01]  /*2b20*/  NOP ;  /* 0x0000000000007918 */ /* 0x000fe20000000000 */
[----:B------:R-:W-:Y:S01]  /*2b30*/  ULEA UR4, UR37, UR4, 0x18 ;  /* 0x0000000425047291 */ /* 0x000fe2000f8ec0ff */
[----:B------:R-:W-:Y:S02]  /*2b40*/  UMOV UR5, 0x400 ;  /* 0x0000040000057882 */ /* 0x000fe40000000000 */
[----:B------:R-:W-:-:S06]  /*2b50*/  ULEA UR37, UR37, UR5, 0x18 ;  /* 0x0000000525257291 */ /* 0x000fcc000f8ec0ff */
[----:B------:R-:W1:Y:S02]  /*2b60*/  LDS.U8 R0, [UR4+0x1c] ;  /* 0x00001c04ff007984 */ /* 0x000e640008000000 */
[----:B-1----:R-:W-:-:S13]  /*2b70*/  ISETP.NE.AND P0, PT, R0, RZ, PT ;  /* 0x000000ff0000720c */ /* 0x002fda0003f05270 */
[----:B------:R-:W-:Y:S05]  /*2b80*/  @P0 BRA `(.L_x_50) ;  /* 0x0000000000580947 */ /* 0x000fea0003800000 */
[----:B------:R-:W-:-:S13]  /*2b90*/  ELECT P0, URZ, PT ;  /* 0x0000000000ff782f */ /* 0x000fda0003800000 */
[----:B------:R-:W-:Y:S05]  /*2ba0*/  @!P0 BRA `(.L_x_51) ;  /* 0x0000000000608947 */ /* 0x000fea0003800000 */
[----:B------:R-:W-:Y:S01]  /*2bb0*/  UMOV UR5, 0x10 ;  /* 0x0000001000057882 */ /* 0x000fe20000000000 */
[----:B------:R-:W-:Y:S01]  /*2bc0*/  HFMA2 R0, -RZ, RZ, 0, 5.9604644775390625e-08 ;  /* 0x00000001ff007431 */ /* 0x000fe200000001ff */
[----:B------:R-:W-:-:S03]  /*2bd0*/  MOV R2, 0xffff ;  /* 0x0000ffff00027802 */ /* 0x000fc60000000f00 */
[----:B------:R-:W-:Y:S04]  /*2be0*/  DEPBAR.LE SB1, 0x36 ;  /* 0x00009d800000791a */ /* 0x000fe80000000000 */
[----:B------:R-:W1:Y:S02]  /*2bf0*/  UTCATOMSWS.FIND_AND_SET.ALIGN UP0, UR5, UR5 ;  /* 0x00000005000575e3 */ /* 0x000e640008000800 */
[----:B-1----:R-:W-:Y:S01]  /*2c00*/  MOV R3, UR5 ;  /* 0x0000000500037c02 */ /* 0x002fe20008000f00 */
[----:B------:R-:W-:Y:S06]  /*2c10*/  BRA.U UP0, `(.L_x_52) ;  /* 0x0000000100187547 */ /* 0x000fec000b800000 */
.L_x_53:
[----:B------:R-:W-:Y:S05]  /*2c20*/  NANOSLEEP 0x64 ;  /* 0x000000640000795d */ /* 0x000fea0003800000 */
[----:B------:R-:W-:-:S05]  /*2c30*/  UMOV UR5, 0x10 ;  /* 0x0000001000057882 */ /* 0x000fca0000000000 */
[----:B------:R-:W-:Y:S04]  /*2c40*/  DEPBAR.LE SB1, 0x36 ;  /* 0x00009d800000791a */ /* 0x000fe80000000000 */
[----:B------:R-:W1:Y:S02]  /*2c50*/  UTCATOMSWS.FIND_AND_SET.ALIGN UP0, UR5, UR5 ;  /* 0x00000005000575e3 */ /* 0x000e640008000800 */
[----:B-1----:R-:W-:Y:S01]  /*2c60*/  MOV R3, UR5 ;  /* 0x0000000500037c02 */ /* 0x002fe20008000f00 */
[----:B------:R-:W-:Y:S05]  /*2c70*/  BRA.U !UP0, `(.L_x_53) ;  /* 0xfffffffd08e87547 */ /* 0x000fea000b83ffff */
.L_x_52:
[-C--:B------:R-:W-:Y:S02]  /*2c80*/  SHF.L.U32 R2, R2, R3.reuse, RZ ;  /* 0x0000000302027219 */ /* 0x080fe400000006ff */
[----:B------:R-:W-:Y:S01]  /*2c90*/  SHF.L.U32 R0, R0, R3, RZ ;  /* 0x0000000300007219 */ /* 0x000fe200000006ff */
[----:B------:R-:W-:Y:S02]  /*2ca0*/  IMAD.SHL.U32 R3, R3, 0x20, RZ ;  /* 0x0000002003037824 */ /* 0x000fe400078e00ff */
[----:B------:R1:W-:Y:S04]  /*2cb0*/  ATOMS.OR RZ, [UR4+0x14], R2 ;  /* 0x00001402ffff798c */ /* 0x0003e8000b000004 */
[----:B------:R1:W-:Y:S04]  /*2cc0*/  ATOMS.OR RZ, [UR4+0x18], R0 ;  /* 0x00001800ffff798c */ /* 0x0003e8000b000004 */
[----:B------:R1:W-:Y:S01]  /*2cd0*/  STS [UR37+0x130], R3 ;  /* 0x00013003ff007988 */ /* 0x0003e20008000825 */
[----:B------:R-:W-:Y:S05]  /*2ce0*/  BRA `(.L_x_51) ;  /* 0x0000000000107947 */ /* 0x000fea0003800000 */
.L_x_50:
[----:B------:R-:W-:Y:S02]  /*2cf0*/  MOV R0, 0xffffffff ;  /* 0xffffffff00007802 */ /* 0x000fe40000000f00 */
[----:B------:R-:W-:-:S03]  /*2d00*/  MOV R2, 0x2d30 ;  /* 0x00002d3000027802 */ /* 0x000fc60000000f00 */
[----:B------:R1:W-:Y:S04]  /*2d10*/  STS [UR37+0x130], R0 ;  /* 0x00013000ff007988 */ /* 0x0003e80008000825 */
[----:B-1-3-5:R-:W-:Y:S05]  /*2d20*/  CALL.REL.NOINC `($__internal_1_$__cuda_sm10x_tcgen05_guardrail_trap_phase_invalid_during_alloc) ;  /* 0x0000008800a47944 */ /* 0x02afea0003c00000 */
.L_x_51:
[----:B------:R-:W-:Y:S05]  /*2d30*/  WARPSYNC.ALL ;  /* 0x0000000000007948 */ /* 0x000fea0003800000 */
[----:B------:R-:W2:Y:S01]  /*2d40*/  S2UR UR6, SR_CgaCtaId ;  /* 0x00000000000679c3 */ /* 0x000ea20000008800 */
[----:B------:R-:W-:Y:S01]  /*2d50*/  UMOV UR4, 0x400 ;  /* 0x0000040000047882 */ /* 0x000fe20000000000 */
[----:B------:R-:W-:-:S06]  /*2d60*/  NOP ;  /* 0x0000000000007918 */ /* 0x000fcc0000000000 */
[----:B------:R-:W-:Y:S06]  /*2d70*/  BAR.ARV 0x6, 0xa0 ;  /* 0x0182800000007b1d */ /* 0x000fec0000002000 */
[----:B------:R-:W4:Y:S01]  /*2d80*/  LDCU UR7, c[0x0][0x38c] ;  /* 0x00007180ff0777ac */ /* 0x000f220008000800 */
[----:B------:R-:W-:Y:S01]  /*2d90*/  IMAD.MOV.U32 R11, RZ, RZ, 0x1 ;  /* 0x00000001ff0b7424 */ /* 0x000fe200078e00ff */
[----:B------:R-:W-:Y:S01]  /*2da0*/  CS2R R8, SRZ ;  /* 0x0000000000087805 */ /* 0x000fe2000001ff00 */
[----:B------:R-:W-:Y:S01]  /*2db0*/  IMAD.MOV.U32 R10, RZ, RZ, RZ ;  /* 0x000000ffff0a7224 */ /* 0x000fe200078e00ff */
[----:B------:R-:W-:Y:S01]  /*2dc0*/  UMOV UR18, URZ ;  /* 0x000000ff00127c82 */ /* 0x000fe20008000000 */
[----:B------:R-:W-:Y:S01]  /*2dd0*/  UMOV UR17, URZ ;  /* 0x000000ff00117c82 */ /* 0x000fe20008000000 */
[----:B------:R-:W-:Y:S01]  /*2de0*/  UMOV UR22, 0x0 ;  /* 0x0000000000167882 */ /* 0x000fe20000000000 */
[----:B------:R-:W-:Y:S01]  /*2df0*/  UMOV UR23, 0x8400490 ;  /* 0x0840049000177882 */ /* 0x000fe20000000000 */
[----:B------:R-:W-:Y:S01]  /*2e00*/  UMOV UR20, 0x0 ;  /* 0x0000000000147882 */ /* 0x000fe20000000000 */
[----:B------:R-:W-:Y:S01]  /*2e10*/  UMOV UR21, 0x8400490 ;  /* 0x0840049000157882 */ /* 0x000fe20000000000 */
[----:B--2---:R-:W-:Y:S01]  /*2e20*/  ULEA UR6, UR6, UR4, 0x18 ;  /* 0x0000000406067291 */ /* 0x004fe2000f8ec0ff */
[----:B------:R-:W2:Y:S03]  /*2e30*/  LDCU UR4, c[0x0][0x38c] ;  /* 0x00007180ff0477ac */ /* 0x000ea60008000800 */
[----:B------:R-:W-:-:S02]  /*2e40*/  UIADD3 UR11, UPT, UPT, UR6, 0x10800, URZ ;  /* 0x00010800060b7890 */ /* 0x000fc4000fffe0ff */
[----:B----4-:R-:W-:-:S03]  /*2e50*/  UIADD3 UR7, UPT, UPT, UR7, 0x1f, URZ ;  /* 0x0000001f07077890 */ /* 0x010fc6000fffe0ff */
[----:B-1----:R-:W1:Y:S01]  /*2e60*/  LDS R0, [UR6+0x130] ;  /* 0x00013006ff007984 */ /* 0x002e620008000800 */
[----:B------:R-:W-:Y:S02]  /*2e70*/  UIADD3 UR12, UPT, UPT, UR6, 0x1a800, URZ ;  /* 0x0001a800060c7890 */ /* 0x000fe4000fffe0ff */
[----:B------:R-:W-:Y:S02]  /*2e80*/  USHF.R.S32.HI UR5, URZ, 0x1f, UR7 ;  /* 0x0000001fff057899 */ /* 0x000fe40008011407 */
[----:B------:R-:W-:Y:S02]  /*2e90*/  USHF.R.U32.HI UR11, URZ, 0x4, UR11 ;  /* 0x00000004ff0b7899 */ /* 0x000fe4000801160b */
[----:B------:R-:W-:Y:S02]  /*2ea0*/  ULEA.HI UR5, UR5, UR7, URZ, 0x5 ;  /* 0x0000000705057291 */ /* 0x000fe4000f8f28ff */
[----:B------:R-:W-:Y:S02]  /*2eb0*/  USHF.R.U32.HI UR12, URZ, 0x4, UR12 ;  /* 0x00000004ff0c7899 */ /* 0x000fe4000801160c */
[----:B------:R-:W-:-:S02]  /*2ec0*/  USHF.R.S32.HI UR5, URZ, 0x5, UR5 ;  /* 0x00000005ff057899 */ /* 0x000fc40008011405 */
[----:B------:R-:W-:Y:S02]  /*2ed0*/  ULOP3.LUT UR11, UR11, 0x3fff, URZ, 0xc0, !UPT ;  /* 0x00003fff0b0b7892 */ /* 0x000fe4000f8ec0ff */
[----:B------:R-:W-:Y:S02]  /*2ee0*/  UISETP.LT.AND UP0, UPT, UR5, 0x1, UPT ;  /* 0x000000010500788c */ /* 0x000fe4000bf01270 */
[----:B------:R-:W-:Y:S02]  /*2ef0*/  ULOP3.LUT UR12, UR12, 0x3fff, URZ, 0xc0, !UPT ;  /* 0x00003fff0c0c7892 */ /* 0x000fe4000f8ec0ff */
[----:B------:R-:W-:Y:S02]  /*2f00*/  USEL UR10, UR5, 0x1, !UP0 ;  /* 0x00000001050a7887 */ /* 0x000fe4000c000000 */
[----:B------:R-:W-:Y:S02]  /*2f10*/  ULOP3.LUT UR11, UR11, 0x10000, URZ, 0xfc, !UPT ;  /* 0x000100000b0b7892 */ /* 0x000fe4000f8efcff */
[----:B------:R-:W-:-:S02]  /*2f20*/  ULOP3.LUT UR12, UR12, 0x10000, URZ, 0xfc, !UPT ;  /* 0x000100000c0c7892 */ /* 0x000fc4000f8efcff */
[----:B------:R-:W-:Y:S02]  /*2f30*/  UIADD3 UR10, UPT, UPT, -UR10, URZ, URZ ;  /* 0x000000ff0a0a7290 */ /* 0x000fe4000fffe1ff */
[----:B--2---:R-:W-:Y:S01]  /*2f40*/  UISETP.GE.AND UP3, UPT, UR4, 0x1, UPT ;  /* 0x000000010400788c */ /* 0x004fe2000bf66270 */
[----:B-1----:R-:W-:-:S15]  /*2f50*/  R2UR UR19, R0 ;  /* 0x00000000001372ca */ /* 0x002fde00000e0000 */
.L_x_60:
[----:B------:R-:W-:Y:S02]  /*2f60*/  LEA R0, R10, UR6, 0x3 ;  /* 0x000000060a007c11 */ /* 0x000fe4000f8e18ff */
[----:B------:R-:W-:Y:S02]  /*2f70*/  SHF.L.U32 R5, R9, 0x1f, RZ ;  /* 0x0000001f09057819 */ /* 0x000fe400000006ff */
[----:B------:R-:W-:Y:S01]  /*2f80*/  PLOP3.LUT P0, PT, PT, PT, UP3, 0x80, 0x8 ;  /* 0x000000000008781c */ /* 0x000fe20003f0f038 */
[----:B------:R-:W-:Y:S01]  /*2f90*/  VIADD R3, R0, 0xb0 ;  /* 0x000000b000037836 */ /* 0x000fe20000000000 */
[----:B-1----:R-:W1:Y:S02]  /*2fa0*/  SYNCS.PHASECHK.TRANS64.TRYWAIT P1, [R0+URZ+0xa0], R5 ;  /* 0x0000a005000075a7 */ /* 0x002e6400080211ff */
[----:B-1--4-:R-:W-:Y:S09]  /*2fb0*/  @!P1 BRA `(.L_x_54) ;  /* 0x0000008000309947 */ /* 0x012ff20003800000 */
.L_x_147:
[----:B------:R-:W-:Y:S01]  /*2fc0*/  LEA R4, R10, UR6, 0x4 ;  /* 0x000000060a047c11 */ /* 0x000fe2000f8e20ff */
[----:B------:R-:W-:Y:S01]  /*2fd0*/  @UP3 ULEA UR4, UR17, UR6, 0x3 ;  /* 0x0000000611043291 */ /* 0x000fe2000f8e18ff */
[----:B------:R-:W-:Y:S01]  /*2fe0*/  PLOP3.LUT P2, PT, PT, PT, PT, 0x80, 0x8 ;  /* 0x000000000008781c */ /* 0x000fe20003f4f070 */
[----:B------:R-:W-:Y:S01]  /*2ff0*/  ULEA UR8, UR18, UR6, 0x3 ;  /* 0x0000000612087291 */ /* 0x000fe2000f8e18ff */
[----:B------:R-:W-:Y:S01]  /*3000*/  PRMT R3, RZ, 0x654, R3 ;  /* 0x00000654ff037816 */ /* 0x000fe20000000003 */
[----:B------:R-:W-:Y:S01]  /*3010*/  ULEA UR9, UR18, UR19, 0x8 ;  /* 0x0000001312097291 */ /* 0x000fe2000f8e40ff */
[----:B-1----:R-:W1:Y:S01]  /*3020*/  LDS.128 R4, [R4+0x110] ;  /* 0x0001100004047984 */ /* 0x002e620000000c00 */
[----:B------:R-:W-:Y:S02]  /*3030*/  @P0 SHF.L.U32 R2, R8, 0x1f, RZ ;  /* 0x0000001f08020819 */ /* 0x000fe400000006ff */
[----:B------:R-:W-:Y:S01]  /*3040*/  SHF.L.U32 R0, R11, 0x1f, RZ ;  /* 0x0000001f0b007819 */ /* 0x000fe200000006ff */
[----:B------:R-:W-:Y:S01]  /*3050*/  @!PT LDS RZ, [RZ] ;  /* 0x00000000fffff984 */ /* 0x000fe20000000800 */
[----:B------:R-:W-:Y:S01]  /*3060*/  @!PT LDS RZ, [RZ] ;  /* 0x00000000fffff984 */ /* 0x000fe20000000800 */
[----:B------:R-:W-:Y:S01]  /*3070*/  @!PT LDS RZ, [RZ] ;  /* 0x00000000fffff984 */ /* 0x000fe20000000800 */
[----:B------:R-:W-:Y:S01]  /*3080*/  @!PT LDS RZ, [RZ] ;  /* 0x00000000fffff984 */ /* 0x000fe20000000800 */
[----:B------:R2:W-:Y:S06]  /*3090*/  MEMBAR.ALL.CTA ;  /* 0x0000000000007992 */ /* 0x0005ec0000008000 */
[----:B--2---:R-:W2:Y:S02]  /*30a0*/  FENCE.VIEW.ASYNC.S ;  /* 0x00000000000073c6 */ /* 0x004ea40000000000 */
[----:B--2---:R2:W-:Y:S01]  /*30b0*/  SYNCS.ARRIVE.TRANS64.RED.A1T0 RZ, [R3+URZ], RZ ;  /* 0x000000ff03ff79a7 */ /* 0x0045e200081004ff */
[----:B------:R2:W4:Y:S01]  /*30c0*/  @P0 SYNCS.PHASECHK.TRANS64.TRYWAIT P2, [UR4], R2 ;  /* 0x00000002ff0005a7 */ /* 0x0005220008041104 */
[----:B-1----:R-:W-:Y:S01]  /*30d0*/  LOP3.LUT P1, RZ, R6, 0x1, RZ, 0xc0, !PT ;  /* 0x0000000106ff7812 */ /* 0x002fe2000782c0ff */
[----:B------:R-:W1:Y:S02]  /*30e0*/  SYNCS.PHASECHK.TRANS64.TRYWAIT P0, [UR8+0xd0], R0 ;  /* 0x0000d000ff0075a7 */ /* 0x000e640008001108 */
[----:B-12-4-:R-:W-:Y:S10]  /*30f0*/  @!P0 BRA `(.L_x_55) ;  /* 0x0000007c00f48947 */ /* 0x016ff40003800000 */
.L_x_149:
[----:B------:R-:W-:Y:S01]  /*3100*/  IADD3 R10, PT, PT, R10, 0x1, RZ ;  /* 0x000000010a0a7810 */ /* 0x000fe20007ffe0ff */
[----:B------:R-:W-:Y:S06]  /*3110*/  BRA.U !UP3, `(.L_x_56) ;  /* 0x000000010b987547 */ /* 0x000fec000b800000 */
[----:B------:R-:W-:Y:S01]  /*3120*/  UPLOP3.LUT UP4, UPT, UPT, UPT, UPT, 0x40, 0x4 ;  /* 0x000000000004789c */ /* 0x000fe20003f8e870 */
[----:B------:R-:W-:Y:S01]  /*3130*/  UMOV UR16, UR10 ;  /* 0x0000000a00107c82 */ /* 0x000fe20008000000 */
[----:B------:R-:W-:Y:S01]  /*3140*/  UMOV UR15, UR5 ;  /* 0x00000005000f7c82 */ /* 0x000fe20008000000 */
[----:B------:R-:W-:-:S08]  /*3150*/  UMOV UR14, UR17 ;  /* 0x00000011000e7c82 */ /* 0x000fd00008000000 */
.L_x_59:
[----:B------:R-:W-:Y:S02]  /*3160*/  UIADD3 UR16, UPT, UPT, UR16, 0x1, URZ ;  /* 0x0000000110107890 */ /* 0x000fe4000fffe0ff */
[----:B--2---:R-:W-:Y:S02]  /*3170*/  ULEA UR7, UR14, UR6, 0x3 ;  /* 0x000000060e077291 */ /* 0x004fe4000f8e18ff */
[----:B------:R-:W-:Y:S01]  /*3180*/  UISETP.NE.AND UP0, UPT, UR16, URZ, UPT ;  /* 0x000000ff1000728c */ /* 0x000fe2000bf05270 */
[----:B----4-:R-:W-:Y:S10]  /*3190*/  @P2 BRA `(.L_x_57) ;  /* 0x00000000000c2947 */ /* 0x010ff40003800000 */
[----:B-1----:R-:W-:Y:S04]  /*31a0*/  SHF.L.U32 R3, R8, 0x1f, RZ ;  /* 0x0000001f08037819 */ /* 0x002fe800000006ff */
[----:B------:R-:W1:Y:S02]  /*31b0*/  SYNCS.PHASECHK.TRANS64.TRYWAIT P0, [UR7], R3 ;  /* 0x00000003ff0075a7 */ /* 0x000e640008001107 */
[----:B-1----:R-:W-:Y:S05]  /*31c0*/  @!P0 BRA `(.L_x_58) ;  /* 0x0000007c00d88947 */ /* 0x002fea0003800000 */
.L_x_57:
[----:B------:R-:W-:Y:S01]  /*31d0*/  UISETP.NE.AND UP1, UPT, UR15, 0x1, UPT ;  /* 0x000000010f00788c */ /* 0x000fe2000bf25270 */
[----:B------:R-:W-:Y:S01]  /*31e0*/  PLOP3.LUT P2, PT, PT, PT, PT, 0x80, 0x8 ;  /* 0x000000000008781c */ /* 0x000fe20003f4f070 */
[----:B------:R-:W-:Y:S02]  /*31f0*/  UIADD3 UR17, UPT, UPT, UR14, 0x1, URZ ;  /* 0x000000010e117890 */ /* 0x000fe4000fffe0ff */
[----:B------:R-:W-:Y:S02]  /*3200*/  ULEA UR24, UR14, UR12, 0xa ;  /* 0x0000000c0e187291 */ /* 0x000fe4000f8e50ff */
[----:B------:R-:W-:Y:S01]  /*3210*/  UISETP.NE.AND UP2, UPT, UR17, 0x5, UPT ;  /* 0x000000051100788c */ /* 0x000fe2000bf45270 */
[----:B------:R-:W-:Y:S01]  /*3220*/  PLOP3.LUT P0, PT, PT, PT, UP1, 0x80, 0x8 ;  /* 0x000000000008781c */ /* 0x000fe20003f0f018 */
[----:B------:R-:W-:Y:S02]  /*3230*/  ULEA UR26, UR14, UR11, 0x9 ;  /* 0x0000000b0e1a7291 */ /* 0x000fe4000f8e48ff */
[----:B------:R-:W-:Y:S02]  /*3240*/  USEL UR13, URZ, 0x1, UP2 ;  /* 0x00000001ff0d7887 */ /* 0x000fe40009000000 */
[----:B------:R-:W-:Y:S02]  /*3250*/  USEL UR17, UR17, URZ, UP2 ;  /* 0x000000ff11117287 */ /* 0x000fe40009000000 */
[----:B------:R-:W-:Y:S02]  /*3260*/  UIADD3 UR30, UPT, UPT, UR24, 0x2, URZ ;  /* 0x00000002181e7890 */ /* 0x000fe4000fffe0ff */
[----:B------:R-:W-:Y:S01]  /*3270*/  @UP1 ULEA UR4, UR17, UR6, 0x3 ;  /* 0x0000000611041291 */ /* 0x000fe2000f8e18ff */
[----:B------:R-:W-:Y:S01]  /*3280*/  LOP3.LUT R8, R8, UR13, RZ, 0x3c, !PT ;  /* 0x0000000d08087c12 */ /* 0x000fe2000f8e3cff */
[----:B------:R-:W-:Y:S02]  /*3290*/  UIADD3 UR28, UPT, UPT, UR26, 0x2, URZ ;  /* 0x000000021a1c7890 */ /* 0x000fe4000fffe0ff */
[----:B------:R-:W-:Y:S01]  /*32a0*/  UIADD3 UR7, UPT, UPT, UR7, 0x28, URZ ;  /* 0x0000002807077890 */ /* 0x000fe2000fffe0ff */
[----:B-1----:R-:W-:Y:S01]  /*32b0*/  @P0 SHF.L.U32 R0, R8, 0x1f, RZ ;  /* 0x0000001f08000819 */ /* 0x002fe200000006ff */
[----:B------:R-:W-:Y:S01]  /*32c0*/  UMOV UR25, 0x80004020 ;  /* 0x8000402000197882 */ /* 0x000fe20000000000 */
[----:B------:R-:W-:Y:S01]  /*32d0*/  UMOV UR27, 0x80004020 ;  /* 0x80004020001b7882 */ /* 0x000fe20000000000 */
[----:B------:R-:W-:Y:S01]  /*32e0*/  UMOV UR31, 0x80004020 ;  /* 0x80004020001f7882 */ /* 0x000fe20000000000 */
[----:B------:R2:W4:Y:S01]  /*32f0*/  @P0 SYNCS.PHASECHK.TRANS64.TRYWAIT P2, [UR4], R0 ;  /* 0x00000000ff0005a7 */ /* 0x0005220008041104 */
[----:B------:R-:W-:Y:S01]  /*3300*/  UIADD3 UR15, UPT, UPT, UR15, -0x1, URZ ;  /* 0xffffffff0f0f7890 */ /* 0x000fe2000fffe0ff */
[----:B------:R2:W-:Y:S01]  /*3310*/  UTCHMMA gdesc[UR26], gdesc[UR24], tmem[UR9], tmem[UR22], idesc[UR23], UP4 ;  /* 0x00ff16181a0075ea */ /* 0x0005e2000a000009 */
[----:B------:R-:W-:Y:S01]  /*3320*/  UPLOP3.LUT UP4, UPT, UPT, UPT, UPT, 0x80, 0x8 ;  /* 0x000000000008789c */ /* 0x000fe20003f8f070 */
[----:B------:R-:W-:Y:S01]  /*3330*/  UMOV UR29, 0x80004020 ;  /* 0x80004020001d7882 */ /* 0x000fe20000000000 */
[----:B------:R-:W-:Y:S01]  /*3340*/  UMOV UR14, UR17 ;  /* 0x00000011000e7c82 */ /* 0x000fe20008000000 */
[----:B------:R2:W-:Y:S01]  /*3350*/  UTCHMMA gdesc[UR28], gdesc[UR30], tmem[UR9], tmem[UR20], idesc[UR21], UPT ;  /* 0x00ff141e1c0075ea */ /* 0x0005e2000b800009 */
[----:B------:R2:W-:Y:S01]  /*3360*/  UTCBAR [UR7], URZ ;  /* 0x000000ff070073e9 */ /* 0x0005e200080000ff */
[----:B------:R-:W-:Y:S06]  /*3370*/  BRA.U UP0, `(.L_x_59) ;  /* 0xfffffffd00787547 */ /* 0x000fec000b83ffff */
.L_x_56:
[----:B------:R-:W-:Y:S01]  /*3380*/  UIADD3 UR18, UPT, UPT, UR18, 0x1, URZ ;  /* 0x0000000112127890 */ /* 0x000fe2000fffe0ff */
[C---:B------:R-:W-:Y:S01]  /*3390*/  ISETP.NE.AND P0, PT, R10.reuse, 0x2, PT ;  /* 0x000000020a00780c */ /* 0x040fe20003f05270 */
[----:B------:R-:W-:Y:S02]  /*33a0*/  UIADD3 UR8, UPT, UPT, UR8, 0xc0, URZ ;  /* 0x000000c008087890 */ /* 0x000fe4000fffe0ff */
[----:B------:R-:W-:Y:S01]  /*33b0*/  UISETP.NE.AND UP0, UPT, UR18, 0x2, UPT ;  /* 0x000000021200788c */ /* 0x000fe2000bf05270 */
[----:B-12---:R-:W-:Y:S02]  /*33c0*/  SEL R0, RZ, 0x1, P0 ;  /* 0x00000001ff007807 */ /* 0x006fe40000000000 */
[----:B------:R-:W-:Y:S01]  /*33d0*/  SEL R10, R10, RZ, P0 ;  /* 0x000000ff0a0a7207 */ /* 0x000fe20000000000 */
[----:B------:R-:W-:Y:S01]  /*33e0*/  USEL UR4, URZ, 0x1, UP0 ;  /* 0x00000001ff047887 */ /* 0x000fe20008000000 */
[----:B------:R-:W-:Y:S01]  /*33f0*/  LOP3.LUT R9, R9, R0, RZ, 0x3c, !PT ;  /* 0x0000000009097212 */ /* 0x000fe200078e3cff */
[----:B------:R-:W-:Y:S01]  /*3400*/  USEL UR18, UR18, URZ, UP0 ;  /* 0x000000ff12127287 */ /* 0x000fe20008000000 */
[----:B------:R1:W-:Y:S03]  /*3410*/  UTCBAR [UR8], URZ ;  /* 0x000000ff080073e9 */ /* 0x0003e600080000ff */
[----:B------:R-:W-:Y:S01]  /*3420*/  LOP3.LUT R11, R11, UR4, RZ, 0x3c, !PT ;  /* 0x000000040b0b7c12 */ /* 0x000fe2000f8e3cff */
[----:B------:R-:W-:Y:S07]  /*3430*/  @P1 BRA `(.L_x_60) ;  /* 0xfffffff800c81947 */ /* 0x000fee000383ffff */
[----:B------:R-:W2:Y:S01]  /*3440*/  S2UR UR4, SR_CgaCtaId ;  /* 0x00000000000479c3 */ /* 0x000ea20000008800 */
[----:B------:R-:W-:Y:S01]  /*3450*/  ELECT P0, URZ, PT ;  /* 0x0000000000ff782f */ /* 0x000fe20003800000 */
[----:B------:R-:W-:Y:S01]  /*3460*/  IMAD.MOV.U32 R0, RZ, RZ, 0x1 ;  /* 0x00000001ff007424 */ /* 0x000fe200078e00ff */
[----:B------:R-:W-:Y:S01]  /*3470*/  UIADD3 UR6, UPT, UPT, UR6, 0xd0, URZ ;  /* 0x000000d006067890 */ /* 0x000fe2000fffe0ff */
[----:B------:R-:W-:Y:S01]  /*3480*/  SHF.L.U32 R3, R11, 0x1f, RZ ;  /* 0x0000001f0b037819 */ /* 0x000fe200000006ff */
[----:B------:R-:W-:-:S03]  /*3490*/  UMOV UR5, 0x40 ;  /* 0x0000004000057882 */ /* 0x000fc60000000000 */
[----:B------:R-:W-:Y:S01]  /*34a0*/  UVIRTCOUNT.DEALLOC.SMPOOL 0x80 ;  /* 0x000000800000784c */ /* 0x000fe20000000000 */
[----:B--2---:R-:W-:Y:S02]  /*34b0*/  ULEA UR4, UR4, UR5, 0x18 ;  /* 0x0000000504047291 */ /* 0x004fe4000f8ec0ff */
[----:B------:R-:W-:-:S07]  /*34c0*/  ULEA UR5, UR18, UR6, 0x3 ;  /* 0x0000000612057291 */ /* 0x000fce000f8e18ff */
[----:B------:R2:W-:Y:S02]  /*34d0*/  @P0 STS.U8 [UR4+0x1c], R0 ;  /* 0x00001c00ff000988 */ /* 0x0005e40008000004 */
[----:B------:R-:W3:Y:S02]  /*34e0*/  SYNCS.PHASECHK.TRANS64.TRYWAIT P0, [UR5], R3 ;  /* 0x00000003ff0075a7 */ /* 0x000ee40008001105 */
[----:B--23--:R-:W-:Y:S05]  /*34f0*/  @!P0 BRA `(.L_x_61) ;  /* 0x0000007c00248947 */ /* 0x00cfea0003800000 */
.L_x_152:
[----:B------:R-:W-:-:S04]  /*3500*/  UIADD3 UR7, UPT, UPT, UR18, 0x1, URZ ;  /* 0x0000000112077890 */ /* 0x000fc8000fffe0ff */
[----:B------:R-:W-:-:S04]  /*3510*/  UISETP.NE.AND UP0, UPT, UR7, 0x2, UPT ;  /* 0x000000020700788c */ /* 0x000fc8000bf05270 */
[----:B------:R-:W-:Y:S02]  /*3520*/  USEL UR5, URZ, 0x1, UP0 ;  /* 0x00000001ff057887 */ /* 0x000fe40008000000 */
[----:B------:R-:W-:-:S04]  /*3530*/  USEL UR7, UR7, URZ, UP0 ;  /* 0x000000ff07077287 */ /* 0x000fc80008000000 */
[----:B------:R-:W-:Y:S01]  /*3540*/  ULEA UR7, UR7, UR6, 0x3 ;  /* 0x0000000607077291 */ /* 0x000fe2000f8e18ff */
[----:B--2---:R-:W-:-:S04]  /*3550*/  LOP3.LUT R3, R11, UR5, RZ, 0x3c, !PT ;  /* 0x000000050b037c12 */ /* 0x004fc8000f8e3cff */
[----:B------:R-:W-:-:S04]  /*3560*/  SHF.L.U32 R3, R3, 0x1f, RZ ;  /* 0x0000001f03037819 */ /* 0x000fc800000006ff */
[----:B------:R-:W2:Y:S02]  /*3570*/  SYNCS.PHASECHK.TRANS64.TRYWAIT P0, [UR7], R3 ;  /* 0x00000003ff0075a7 */ /* 0x000ea40008001107 */
[----:B--2---:R-:W-:Y:S05]  /*3580*/  @!P0 BRA `(.L_x_62) ;  /* 0x0000007c00188947 */ /* 0x004fea0003800000 */
.L_x_154:
[----:B------:R-:W-:Y:S01]  /*3590*/  NOP ;  /* 0x0000000000007918 */ /* 0x000fe20000000000 */
[----:B--2---:R-:W2:Y:S01]  /*35a0*/  LDS R0, [UR4+0x14] ;  /* 0x00001404ff007984 */ /* 0x004ea20008000800 */
[----:B------:R-:W-:Y:S01]  /*35b0*/  ULOP3.LUT UR6, UR19, 0xffff, URZ, 0xc0, !UPT ;  /* 0x0000ffff13067892 */ /* 0x000fe2000f8ec0ff */
[----:B-1----:R-:W-:Y:S01]  /*35c0*/  UMOV UR8, 0xffff ;  /* 0x0000ffff00087882 */ /* 0x002fe20000000000 */
[----:B------:R-:W-:Y:S02]  /*35d0*/  UMOV UR5, 0x1 ;  /* 0x0000000100057882 */ /* 0x000fe40000000000 */
[----:B------:R-:W-:-:S04]  /*35e0*/  USHF.R.U32.HI UR6, URZ, 0x5, UR6 ;  /* 0x00000005ff067899 */ /* 0x000fc80008011606 */
[----:B------:R-:W-:Y:S02]  /*35f0*/  USHF.L.U32 UR8, UR8, UR6, URZ ;  /* 0x0000000608087299 */ /* 0x000fe400080006ff */
[----:B------:R-:W-:-:S04]  /*3600*/  USHF.L.U32 UR5, UR5, UR6, URZ ;  /* 0x0000000605057299 */ /* 0x000fc800080006ff */
[----:B--2---:R-:W-:-:S04]  /*3610*/  LOP3.LUT R0, R0, UR8, RZ, 0xc0, !PT ;  /* 0x0000000800007c12 */ /* 0x004fc8000f8ec0ff */
[----:B------:R-:W-:-:S13]  /*3620*/  ISETP.NE.AND P0, PT, R0, UR8, PT ;  /* 0x0000000800007c0c */ /* 0x000fda000bf05270 */
[----:B------:R-:W-:Y:S05]  /*3630*/  @P0 BRA `(.L_x_63) ;  /* 0x0000000000580947 */ /* 0x000fea0003800000 */
[----:B------:R-:W1:Y:S02]  /*3640*/  LDS R0, [UR4+0x18] ;  /* 0x00001804ff007984 */ /* 0x000e640008000800 */
[----:B-1----:R-:W-:-:S04]  /*3650*/  LOP3.LUT R0, R0, UR5, RZ, 0xc0, !PT ;  /* 0x0000000500007c12 */ /* 0x002fc8000f8ec0ff */
[----:B------:R-:W-:-:S13]  /*3660*/  ISETP.NE.AND P0, PT, R0, UR5, PT ;  /* 0x0000000500007c0c */ /* 0x000fda000bf05270 */
[----:B------:R-:W-:Y:S05]  /*3670*/  @P0 BRA `(.L_x_64) ;  /* 0x00000000003c0947 */ /* 0x000fea0003800000 */
[----:B------:R-:W1:Y:S01]  /*3680*/  S2R R2, SR_LANEID ;  /* 0x0000000000027919 */ /* 0x000e620000000000 */
[----:B------:R-:W-:Y:S01]  /*3690*/  ULOP3.LUT UR8, URZ, UR8, URZ, 0x33, !UPT ;  /* 0x00000008ff087292 */ /* 0x000fe2000f8e33ff */
[----:B------:R-:W-:Y:S01]  /*36a0*/  LOP3.LUT R4, RZ, UR5, RZ, 0x33, !PT ;  /* 0x00000005ff047c12 */ /* 0x000fe2000f8e33ff */
[----:B------:R-:W-:Y:S02]  /*36b0*/  VOTEU.ANY UR7, UPT, PT ;  /* 0x0000000000077886 */ /* 0x000fe400038e0100 */
[----:B------:R-:W-:Y:S01]  /*36c0*/  UFLO.U32 UR7, UR7 ;  /* 0x00000007000772bd */ /* 0x000fe200080e0000 */
[----:B------:R-:W2:Y:S01]  /*36d0*/  REDUX UR5, R4 ;  /* 0x00000000040573c4 */ /* 0x000ea20000000000 */
[----:B------:R-:W-:-:S06]  /*36e0*/  IMAD.U32 R0, RZ, RZ, UR8 ;  /* 0x00000008ff007e24 */ /* 0x000fcc000f8e00ff */
[----:B------:R3:W-:Y:S01]  /*36f0*/  UTCATOMSWS.AND URZ, UR8 ;  /* 0x0000000800ff79e3 */ /* 0x0007e20008000000 */
[----:B------:R-:W4:Y:S01]  /*3700*/  REDUX UR6, R0 ;  /* 0x00000000000673c4 */ /* 0x000f220000000000 */
[----:B-1----:R-:W-:Y:S01]  /*3710*/  ISETP.EQ.U32.AND P0, PT, R2, UR7, PT ;  /* 0x0000000702007c0c */ /* 0x002fe2000bf02070 */
[----:B--2---:R-:W-:Y:S01]  /*3720*/  IMAD.U32 R2, RZ, RZ, UR5 ;  /* 0x00000005ff027e24 */ /* 0x004fe2000f8e00ff */
[----:B----4-:R-:W-:-:S11]  /*3730*/  MOV R3, UR6 ;  /* 0x0000000600037c02 */ /* 0x010fd60008000f00 */
[----:B------:R3:W-:Y:S04]  /*3740*/  @P0 ATOMS.AND RZ, [UR4+0x14], R3 ;  /* 0x00001403ffff098c */ /* 0x0007e8000a800004 */
[----:B------:R3:W-:Y:S01]  /*3750*/  @P0 ATOMS.AND RZ, [UR4+0x18], R2 ;  /* 0x00001802ffff098c */ /* 0x0007e2000a800004 */
[----:B------:R-:W-:Y:S05]  /*3760*/  BRA `(.L_x_65) ;  /* 0x0000000000147947 */ /* 0x000fea0003800000 */
.L_x_64:
[----:B------:R-:W-:Y:S02]  /*3770*/  MOV R2, 0x3790 ;  /* 0x0000379000027802 */ /* 0x000fe40000000f00 */
[----:B----45:R-:W-:Y:S05]  /*3780*/  CALL.REL.NOINC `($__internal_0_$__cuda_sm10x_tcgen05_guardrail_trap_col_being_dealloced_not_returned_by_alloc) ;  /* 0x0000008000007944 */ /* 0x030fea0003c00000 */
[----:B------:R-:W-:Y:S05]  /*3790*/  BRA `(.L_x_65) ;  /* 0x0000000000087947 */ /* 0x000fea0003800000 */
.L_x_63:
[----:B------:R-:W-:Y:S02]  /*37a0*/  MOV R2, 0x37c0 ;  /* 0x000037c000027802 */ /* 0x000fe40000000f00 */
[----:B----45:R-:W-:Y:S05]  /*37b0*/  CALL.REL.NOINC `($__internal_2_$__cuda_sm10x_tcgen05_guardrail_trap_unallocated_columns_being_dealloced) ;  /* 0x00000080000c7944 */ /* 0x030fea0003c00000 */
.L_x_65:
[----:B------:R-:W-:Y:S01]  /*37c0*/  NOP ;  /* 0x0000000000007918 */ /* 0x000fe20000000000 */
[----:B---3--:R-:W-:Y:S05]  /*37d0*/  EXIT ;  /* 0x000000000000794d */ /* 0x008fea0003800000 */
.L_x_49:
[----:B------:R-:W-:-:S09]  /*37e0*/  UISETP.NE.OR UP2, UPT, UR8, 0x3, !UP2 ;  /* 0x000000030800788c */ /* 0x000fd2000d745670 */
[----:B------:R-:W-:Y:S05]  /*37f0*/  BRA.U UP2, `(.L_x_66) ;  /* 0x0000001102147547 */ /* 0x000fea000b800000 */
[----:B------:R-:W1:Y:S01]  /*3800*/  LDC R0, c[0x0][0xb30] ;  /* 0x0002cc00ff007b82 */ /* 0x000e620000000800 */
[----:B------:R-:W2:Y:S01]  /*3810*/  LDCU.64 UR8, c[0x0][0x888] ;  /* 0x00011100ff0877ac */ /* 0x000ea20008000a00 */
[----:B------:R-:W-:Y:S02]  /*3820*/  HFMA2 R29, -RZ, RZ, 0, 0 ;  /* 0x00000000ff1d7431 */ /* 0x000fe400000001ff */
[----:B------:R-:W-:Y:S01]  /*3830*/  IMAD.MOV.U32 R31, RZ, RZ, 0x1 ;  /* 0x00000001ff1f7424 */ /* 0x000fe200078e00ff */
[----:B------:R-:W-:Y:S01]  /*3840*/  MOV R23, 0x4000 ;  /* 0x0000400000177802 */ /* 0x000fe20000000f00 */
[----:B------:R-:W4:Y:S01]  /*3850*/  LDCU.64 UR4, c[0x0][0x890] ;  /* 0x00011200ff0477ac */ /* 0x000f220008000a00 */
[----:B------:R-:W-:Y:S01]  /*3860*/  IMAD.MOV.U32 R30, RZ, RZ, RZ ;  /* 0x000000ffff1e7224 */ /* 0x000fe200078e00ff */
[----:B------:R-:W3:Y:S01]  /*3870*/  LDC R19, c[0x0][0x370] ;  /* 0x0000dc00ff137b82 */ /* 0x000ee20000000800 */
[----:B------:R-:W-:Y:S01]  /*3880*/  UMOV UR7, 0x400 ;  /* 0x0000040000077882 */ /* 0x000fe20000000000 */
[----:B------:R-:W-:-:S02]  /*3890*/  UPLOP3.LUT UP1, UPT, UPT, UPT, UPT, 0x40, 0x4 ;  /* 0x000000000004789c */ /* 0x000fc40003f2e870 */
[----:B------:R-:W-:-:S04]  /*38a0*/  ULEA UR7, UR37, UR7, 0x18 ;  /* 0x0000000725077291 */ /* 0x000fc8000f8ec0ff */
[----:B------:R-:W3:Y:S01]  /*38b0*/  LDC R2, c[0x0][0xb0c] ;  /* 0x0002c300ff027b82 */ /* 0x000ee20000000800 */
[----:B------:R-:W-:Y:S02]  /*38c0*/  UIADD3 UR13, UPT, UPT, UR7, 0x68, URZ ;  /* 0x00000068070d7890 */ /* 0x000fe4000fffe0ff */
[----:B--2---:R-:W-:Y:S02]  /*38d0*/  UISETP.NE.U32.AND UP2, UPT, UR8, URZ, UPT ;  /* 0x000000ff0800728c */ /* 0x004fe4000bf45070 */
[----:B------:R-:W-:Y:S02]  /*38e0*/  UIADD3 UR33, UPT, UPT, UR7, 0x50, URZ ;  /* 0x0000005007217890 */ /* 0x000fe4000fffe0ff */
[----:B----4-:R-:W-:Y:S01]  /*38f0*/  UISETP.NE.U32.AND UP3, UPT, UR4, URZ, UPT ;  /* 0x000000ff0400728c */ /* 0x010fe2000bf65070 */
[----:B------:R-:W2:Y:S01]  /*3900*/  LDC R18, c[0x0][0xb20] ;  /* 0x0002c800ff127b82 */ /* 0x000ea20000000800 */
[----:B-1----:R-:W-:Y:S01]  /*3910*/  ISETP.NE.AND P1, PT, R0, 0x1, PT ;  /* 0x000000010000780c */ /* 0x002fe20003f25270 */
[----:B------:R-:W-:-:S02]  /*3920*/  UISETP.NE.AND.EX UP2, UPT, UR9, URZ, UPT, UP2 ;  /* 0x000000ff0900728c */ /* 0x000fc4000bf45320 */
[----:B------:R-:W-:Y:S02]  /*3930*/  UIADD3 UR25, UPT, UPT, UR7, 0x58, URZ ;  /* 0x0000005807197890 */ /* 0x000fe4000fffe0ff */
[----:B------:R-:W-:Y:S02]  /*3940*/  UIADD3 UR17, UPT, UPT, UR7, 0x60, URZ ;  /* 0x0000006007117890 */ /* 0x000fe4000fffe0ff */
[----:B------:R-:W1:Y:S01]  /*3950*/  LDC.64 R32, c[0x0][0x348] ;  /* 0x0000d200ff207b82 */ /* 0x000e620000000a00 */
[----:B------:R-:W-:Y:S02]  /*3960*/  UPRMT UR13, UR37, 0x654, UR13 ;  /* 0x00000654250d7896 */ /* 0x000fe4000800000d */
[----:B------:R-:W-:-:S05]  /*3970*/  UISETP.NE.AND.EX UP3, UPT, UR5, URZ, UPT, UP3 ;  /* 0x000000ff0500728c */ /* 0x000fca000bf65330 */
[----:B------:R-:W4:Y:S08]  /*3980*/  LDC.64 R16, c[0x0][0xb10] ;  /* 0x0002c400ff107b82 */ /* 0x000f300000000a00 */
[----:B------:R-:W1:Y:S08]  /*3990*/  LDC.64 R6, c[0x0][0xb18] ;  /* 0x0002c600ff067b82 */ /* 0x000e700000000a00 */
[----:B------:R-:W1:Y:S08]  /*39a0*/  LDC.64 R4, c[0x0][0xb28] ;  /* 0x0002ca00ff047b82 */ /* 0x000e700000000a00 */
[----:B--23--:R-:W1:Y:S02]  /*39b0*/  LDC R22, c[0x0][0x374] ;  /* 0x0000dd00ff167b82 */ /* 0x00ce640000000800 */
.L_x_77:
[C---:B------:R-:W-:Y:S02]  /*39c0*/  LEA R0, R30.reuse, UR7, 0x3 ;  /* 0x000000071e007c11 */ /* 0x040fe4000f8e18ff */
[----:B------:R-:W-:Y:S02]  /*39d0*/  SHF.L.U32 R3, R29, 0x1f, RZ ;  /* 0x0000001f1d037819 */ /* 0x000fe400000006ff */
[----:B------:R-:W-:Y:S02]  /*39e0*/  LEA R24, R30, UR7, 0x4 ;  /* 0x000000071e187c11 */ /* 0x000fe4000f8e20ff */
[----:B--2---:R-:W2:Y:S02]  /*39f0*/  SYNCS.PHASECHK.TRANS64.TRYWAIT P0, [R0+URZ+0xa0], R3 ;  /* 0x0000a003000075a7 */ /* 0x004ea400080011ff */
[----:B--2---:R-:W-:Y:S05]  /*3a00*/  @!P0 BRA `(.L_x_67) ;  /* 0x0000007800108947 */ /* 0x004fea0003800000 */
.L_x_155:
[----:B------:R-:W-:Y:S01]  /*3a10*/  ISETP.GE.AND P0, PT, R72, 0x1, PT ;  /* 0x000000014800780c */ /* 0x000fe20003f06270 */
[----:B------:R-:W3:Y:S01]  /*3a20*/  LDS.128 R24, [R24+0x110] ;  /* 0x0001100018187984 */ /* 0x000ee20000000c00 */
[----:B--2---:R-:W-:Y:S01]  /*3a30*/  VIADD R0, R0, 0xb0 ;  /* 0x000000b000007836 */ /* 0x004fe20000000000 */
[----:B------:R-:W-:Y:S01]  /*3a40*/  @!PT LDS RZ, [RZ] ;  /* 0x00000000fffff984 */ /* 0x000fe20000000800 */
[----:B------:R-:W-:Y:S01]  /*3a50*/  @!PT LDS RZ, [RZ] ;  /* 0x00000000fffff984 */ /* 0x000fe20000000800 */
[----:B------:R-:W-:Y:S01]  /*3a60*/  @!PT LDS RZ, [RZ] ;  /* 0x00000000fffff984 */ /* 0x000fe20000000800 */
[----:B------:R-:W-:Y:S01]  /*3a70*/  @!PT LDS RZ, [RZ] ;  /* 0x00000000fffff984 */ /* 0x000fe20000000800 */
[----:B------:R2:W-:Y:S06]  /*3a80*/  MEMBAR.ALL.CTA ;  /* 0x0000000000007992 */ /* 0x0005ec0000008000 */
[----:B--2---:R-:W2:Y:S01]  /*3a90*/  FENCE.VIEW.ASYNC.S ;  /* 0x00000000000073c6 */ /* 0x004ea20000000000 */
[----:B------:R-:W-:Y:S04]  /*3aa0*/  PRMT R0, RZ, 0x654, R0 ;  /* 0x00000654ff007816 */ /* 0x000fe80000000000 */
[----:B--2---:R2:W-:Y:S01]  /*3ab0*/  SYNCS.ARRIVE.TRANS64.RED.A1T0 RZ, [R0+URZ], RZ ;  /* 0x000000ff00ff79a7 */ /* 0x0045e200081004ff */
[----:B---3--:R-:W-:Y:S11]  /*3ac0*/  LOP3.LUT P3, RZ, R26, 0x1, RZ, 0xc0, !PT ;  /* 0x000000011aff7812 */ /* 0x008ff6000786c0ff */
[----:B------:R-:W-:Y:S02]  /*3ad0*/  @!UPT UIADD3 URZ, UPT, UPT, URZ, URZ, URZ ;  /* 0x000000fffffff290 */ /* 0x000fe4000fffe0ff */
[----:B------:R-:W-:Y:S02]  /*3ae0*/  @P3 MOV R13, R24 ;  /* 0x00000018000d3202 */ /* 0x000fe40000000f00 */
[----:B------:R-:W-:Y:S01]  /*3af0*/  @P3 LOP3.LUT R8, R25, 0xffff, RZ, 0xc0, !PT ;  /* 0x0000ffff19083812 */ /* 0x000fe200078ec0ff */
[----:B--2---:R-:W-:Y:S06]  /*3b00*/  @!P0 BRA `(.L_x_68) ;  /* 0x0000000000a48947 */ /* 0x004fec0003800000 */
[----:B-1----:R-:W-:Y:S01]  /*3b10*/  IMAD.HI.U32 R35, R22, R7, RZ ;  /* 0x0000000716237227 */ /* 0x002fe200078e00ff */
[----:B------:R-:W-:Y:S02]  /*3b20*/  ISETP.NE.AND P0, PT, R6, 0x1, PT ;  /* 0x000000010600780c */ /* 0x000fe40003f05270 */
[----:B------:R-:W-:Y:S01]  /*3b30*/  ISETP.NE.AND P2, PT, R72, 0x1, PT ;  /* 0x000000014800780c */ /* 0x000fe20003f45270 */
[----:B----4-:R-:W-:Y:S01]  /*3b40*/  IMAD.HI.U32 R34, R19, R16, RZ ;  /* 0x0000001013227227 */ /* 0x010fe200078e00ff */
[----:B------:R-:W-:Y:S02]  /*3b50*/  SHF.R.U32.HI R35, RZ, R18, R35 ;  /* 0x00000012ff237219 */ /* 0x000fe40000011623 */
[----:B------:R-:W-:Y:S01]  /*3b60*/  ISETP.NE.AND P4, PT, R2, 0x1, PT ;  /* 0x000000010200780c */ /* 0x000fe20003f85270 */
[----:B------:R-:W-:Y:S01]  /*3b70*/  IMAD.HI.U32 R36, R13, R16, RZ ;  /* 0x000000100d247227 */ /* 0x000fe200078e00ff */
[----:B------:R-:W-:Y:S02]  /*3b80*/  SHF.R.U32.HI R34, RZ, R17, R34 ;  /* 0x00000011ff227219 */ /* 0x000fe40000011622 */
[----:B------:R-:W-:Y:S01]  /*3b90*/  SEL R3, R22, R35, !P0 ;  /* 0x0000002316037207 */ /* 0x000fe20004000000 */
[C---:B------:R-:W-:Y:S01]  /*3ba0*/  IMAD.HI.U32 R35, R8.reuse, R7, RZ ;  /* 0x0000000708237227 */ /* 0x040fe200078e00ff */
[----:B------:R-:W-:Y:S02]  /*3bb0*/  SEL R11, R19, R34, !P4 ;  /* 0x00000022130b7207 */ /* 0x000fe40006000000 */
[----:B------:R-:W-:Y:S01]  /*3bc0*/  SHF.R.U32.HI R36, RZ, R17, R36 ;  /* 0x00000011ff247219 */ /* 0x000fe20000011624 */
[----:B------:R-:W-:Y:S01]  /*3bd0*/  IMAD.HI.U32 R38, R3, R4, RZ ;  /* 0x0000000403267227 */ /* 0x000fe200078e00ff */
[----:B------:R-:W-:Y:S03]  /*3be0*/  SHF.R.U32.HI R35, RZ, R18, R35 ;  /* 0x00000012ff237219 */ /* 0x000fe60000011623 */
[----:B------:R-:W-:Y:S01]  /*3bf0*/  IMAD.HI.U32 R34, R11, R4, RZ ;  /* 0x000000040b227227 */ /* 0x000fe200078e00ff */
[----:B------:R-:W-:Y:S02]  /*3c00*/  @P2 SHF.R.U32.HI R3, RZ, R5, R38 ;  /* 0x00000005ff032219 */ /* 0x000fe40000011626 */
[----:B------:R-:W-:Y:S02]  /*3c10*/  SEL R9, R8, R35, !P0 ;  /* 0x0000002308097207 */ /* 0x000fe40004000000 */
[----:B------:R-:W-:Y:S01]  /*3c20*/  @P2 SHF.R.U32.HI R11, RZ, R5, R34 ;  /* 0x00000005ff0b2219 */ /* 0x000fe20000011622 */
[C---:B------:R-:W-:Y:S01]  /*3c30*/  IMAD R10, R72.reuse, R3, RZ ;  /* 0x00000003480a7224 */ /* 0x040fe200078e02ff */
[----:B------:R-:W-:Y:S01]  /*3c40*/  SEL R3, R13, R36, !P4 ;  /* 0x000000240d037207 */ /* 0x000fe20006000000 */
[C---:B------:R-:W-:Y:S03]  /*3c50*/  IMAD.HI.U32 R14, R9.reuse, R4, RZ ;  /* 0x00000004090e7227 */ /* 0x040fe600078e00ff */
[----:B------:R-:W-:Y:S01]  /*3c60*/  ISETP.GE.AND P0, PT, R9, R10, PT ;  /* 0x0000000a0900720c */ /* 0x000fe20003f06270 */
[C---:B------:R-:W-:Y:S01]  /*3c70*/  IMAD R12, R72.reuse, R11, RZ ;  /* 0x0000000b480c7224 */ /* 0x040fe200078e02ff */
[-C--:B------:R-:W-:Y:S04]  /*3c80*/  SHF.R.U32.HI R14, RZ, R5.reuse, R14 ;  /* 0x00000005ff0e7219 */ /* 0x080fe8000001160e */
[----:B------:R-:W-:Y:S02]  /*3c90*/  ISETP.GE.OR P0, PT, R3, R12, P0 ;  /* 0x0000000c0300720c */ /* 0x000fe40000706670 */
[----:B------:R-:W-:Y:S05]  /*3ca0*/  SEL R15, R9, R14, !P2 ;  /* 0x0000000e090f7207 */ /* 0x000fea0005000000 */
[----:B------:R-:W-:Y:S04]  /*3cb0*/  IMAD.MOV R14, RZ, RZ, -R15 ;  /* 0x000000ffff0e7224 */ /* 0x000fe800078e0a0f */
[----:B------:R-:W-:Y:S02]  /*3cc0*/  IMAD R14, R72, R14, R9 ;  /* 0x0000000e480e7224 */ /* 0x000fe400078e0209 */
[C---:B------:R-:W-:Y:S05]  /*3cd0*/  @!P0 IMAD.HI.U32 R10, R3.reuse, R4, RZ ;  /* 0x00000004030a8227 */ /* 0x040fea00078e00ff */
[----:B------:R-:W-:Y:S04]  /*3ce0*/  @!P0 SHF.R.U32.HI R10, RZ, R5, R10 ;  /* 0x00000005ff0a8219 */ /* 0x000fe8000001160a */
[----:B------:R-:W-:Y:S01]  /*3cf0*/  @!P0 SEL R0, R3, R10, !P2 ;  /* 0x0000000a03008207 */ /* 0x000fe20005000000 */
[----:B------:R-:W-:Y:S03]  /*3d00*/  IMAD.MOV R10, RZ, RZ, -R3 ;  /* 0x000000ffff0a7224 */ /* 0x000fe600078e0a03 */
[----:B------:R-:W-:Y:S01]  /*3d10*/  @!P0 IADD3 R15, PT, PT, R15, -R0, RZ ;  /* 0x800000000f0f8210 */ /* 0x000fe20007ffe0ff */
[----:B------:R-:W-:Y:S01]  /*3d20*/  @!P0 IMAD R0, R11, R14, R0 ;  /* 0x0000000e0b008224 */ /* 0x000fe200078e0200 */
[----:B------:R-:W-:Y:S01]  /*3d30*/  IADD3 R11, PT, PT, -R9, RZ, RZ ;  /* 0x000000ff090b7210 */ /* 0x000fe20007ffe1ff */
[----:B------:R-:W-:Y:S02]  /*3d40*/  IMAD R13, R2, R10, R13 ;  /* 0x0000000a020d7224 */ /* 0x000fe400078e020d */
[----:B------:R-:W-:Y:S02]  /*3d50*/  @!P0 IMAD R9, R15, R72, R3 ;  /* 0x000000480f098224 */ /* 0x000fe400078e0203 */
[----:B------:R-:W-:Y:S02]  /*3d60*/  @!P0 IMAD.MOV.U32 R3, RZ, RZ, R0 ;  /* 0x000000ffff038224 */ /* 0x000fe400078e0000 */
[----:B------:R-:W-:Y:S02]  /*3d70*/  IMAD R8, R6, R11, R8 ;  /* 0x0000000b06087224 */ /* 0x000fe400078e0208 */
[----:B------:R-:W-:Y:S02]  /*3d80*/  IMAD R13, R3, R2, R13 ;  /* 0x00000002030d7224 */ /* 0x000fe400078e020d */
[----:B------:R-:W-:Y:S02]  /*3d90*/  IMAD R8, R9, R6, R8 ;  /* 0x0000000609087224 */ /* 0x000fe400078e0208 */
.L_x_68:
[----:B------:R-:W-:Y:S05]  /*3da0*/  BRA.U UP1, `(.L_x_69) ;  /* 0x0000000101107547 */ /* 0x000fea000b800000 */
[----:B------:R-:W-:Y:S04]  /*3db0*/  MOV R0, UR6 ;  /* 0x0000000600007c02 */ /* 0x000fe80008000f00 */
[----:B------:R-:W-:Y:S04]  /*3dc0*/  SHF.L.U32 R3, R0, 0x1f, RZ ;  /* 0x0000001f00037819 */ /* 0x000fe800000006ff */
[----:B------:R-:W2:Y:S02]  /*3dd0*/  SYNCS.PHASECHK.TRANS64.TRYWAIT P0, [UR7+0x98], R3 ;  /* 0x00009803ff0075a7 */ /* 0x000ea40008001107 */
[----:B--2---:R-:W-:Y:S05]  /*3de0*/  @!P0 BRA `(.L_x_70) ;  /* 0x00000074002c8947 */ /* 0x004fea0003800000 */
.L_x_69:
[----:B------:R-:W-:Y:S02]  /*3df0*/  R2UR UR35, R21 ;  /* 0x00000000152372ca */ /* 0x000fe400000e0000 */
[----:B------:R-:W-:Y:S02]  /*3e00*/  R2UR UR34, R20 ;  /* 0x00000000142272ca */ /* 0x000fe400000e0000 */
[----:B------:R-:W-:Y:S02]  /*3e10*/  ISETP.NE.U32.AND P2, PT, RZ, UR4, PT ;  /* 0x00000004ff007c0c */ /* 0x000fe4000bf45070 */
[----:B------:R-:W-:Y:S02]  /*3e20*/  SHF.L.U32 R12, R31, 0x1f, RZ ;  /* 0x0000001f1f0c7819 */ /* 0x000fe400000006ff */
[----:B------:R-:W-:Y:S05]  /*3e30*/  ISETP.NE.AND.EX P2, PT, RZ, UR5, PT, P2 ;  /* 0x00000005ff007c0c */ /* 0x000fea000bf45320 */
[----:B------:R-:W-:Y:S02]  /*3e40*/  USHF.L.U32 UR35, UR35, 0x7, URZ ;  /* 0x0000000723237899 */ /* 0x000fe400080006ff */
[----:B------:R-:W-:Y:S01]  /*3e50*/  USHF.L.U32 UR34, UR34, 0x8, URZ ;  /* 0x0000000822227899 */ /* 0x000fe200080006ff */
[----:B------:R-:W-:Y:S11]  /*3e60*/  BRA.U !UP3, `(.L_x_71) ;  /* 0x000000010b347547 */ /* 0x000ff6000b800000 */
[----:B------:R-:W-:Y:S01]  /*3e70*/  UPLOP3.LUT UP0, UPT, UPT, UPT, UP2, 0x80, 0x8 ;  /* 0x000000000008789c */ /* 0x000fe20003f0f020 */
[----:B--2---:R-:W-:Y:S02]  /*3e80*/  HFMA2 R0, -RZ, RZ, 0, 5.9604644775390625e-08 ;  /* 0x00000001ff007431 */ /* 0x004fe400000001ff */
[----:B------:R-:W-:Y:S03]  /*3e90*/  IMAD.MOV.U32 R155, RZ, RZ, 0x1 ;  /* 0x00000001ff9b7424 */ /* 0x000fe600078e00ff */
[----:B------:R-:W-:Y:S05]  /*3ea0*/  PLOP3.LUT P0, PT, PT, PT, UP0, 0x80, 0x8 ;  /* 0x000000000008781c */ /* 0x000fea0003f0f008 */
[----:B------:R-:W2:Y:S01]  /*3eb0*/  @UP0 LDCU.64 UR10, c[0x0][0x888] ;  /* 0x00011100ff0a07ac */ /* 0x000ea20008000a00 */
[----:B------:R-:W-:Y:S07]  /*3ec0*/  @UP0 UIMAD UR8, UR36, UR4, URZ ;  /* 0x00000004240802a4 */ /* 0x000fee000f8e02ff */
[----:B------:R-:W-:Y:S01]  /*3ed0*/  @!P0 PRMT R155, R0, 0x7610, R155 ;  /* 0x00007610009b8816 */ /* 0x000fe2000000009b */
[----:B--2---:R-:W-:Y:S03]  /*3ee0*/  @UP0 UIMAD.WIDE UR10, UR8, 0x4, UR10 ;  /* 0x00000004080a08a5 */ /* 0x004fe6000f8e020a */
[----:B------:R-:W2:Y:S03]  /*3ef0*/  @!UP0 LDCU UR8, c[0x0][0x880] ;  /* 0x00011000ff0887ac */ /* 0x000ea60008000800 */
[----:B------:R-:W-:Y:S01]  /*3f00*/  IMAD.U32 R10, RZ, RZ, UR10 ;  /* 0x0000000aff0a7e24 */ /* 0x000fe2000f8e00ff */
[----:B------:R-:W-:Y:S05]  /*3f10*/  MOV R11, UR11 ;  /* 0x0000000b000b7c02 */ /* 0x000fea0008000f00 */
[----:B-----5:R3:W5:Y:S02]  /*3f20*/  @P0 LDG.E R81, desc[UR46][R10.64] ;  /* 0x0000002e0a510981 */ /* 0x020764000c1e1900 */
[----:B--23--:R-:W-:Y:S07]  /*3f30*/  @!P0 IMAD.U32 R81, RZ, RZ, UR8 ;  /* 0x00000008ff518e24 */ /* 0x00cfee000f8e00ff */
.L_x_71:
[----:B-----5:R-:W-:Y:S01]  /*3f40*/  @!P2 FSETP.EQ.AND P0, PT, R81, RZ, PT ;  /* 0x000000ff5100a20b */ /* 0x020fe20003f02000 */
[----:B------:R-:W-:Y:S01]  /*3f50*/  @!UPT UIADD3 URZ, UPT, UPT, URZ, URZ, URZ ;  /* 0x000000fffffff290 */ /* 0x000fe2000fffe0ff */
[----:B------:R-:W-:Y:S11]  /*3f60*/  @!P2 BRA `(.L_x_72) ;  /* 0x000000000014a947 */ /* 0x000ff60003800000 */
[----:B------:R-:W-:Y:S02]  /*3f70*/  LOP3.LUT P2, RZ, R155, 0xff, RZ, 0xc0, !PT ;  /* 0x000000ff9bff7812 */ /* 0x000fe4000784c0ff */
[----:B------:R-:W-:Y:S04]  /*3f80*/  PLOP3.LUT P0, PT, PT, PT, UP0, 0x80, 0x8 ;  /* 0x000000000008781c */ /* 0x000fe80003f0f008 */
[----:B------:R-:W-:Y:S07]  /*3f90*/  PLOP3.LUT P0, PT, P0, PT, PT, 0x8, 0x80 ;  /* 0x000000000080781c */ /* 0x000fee000070e170 */
[----:B------:R-:W-:Y:S11]  /*3fa0*/  @P2 FSETP.EQ.AND P0, PT, R81, RZ, PT ;  /* 0x000000ff5100220b */ /* 0x000ff60003f02000 */
[----:B------:R-:W-:Y:S02]  /*3fb0*/  @!UPT UIADD3 URZ, UPT, UPT, URZ, URZ, URZ ;  /* 0x000000fffffff290 */ /* 0x000fe4000fffe0ff */
.L_x_72:
[----:B------:R-:W3:Y:S01]  /*3fc0*/  SYNCS.PHASECHK.TRANS64.TRYWAIT P2, [UR7+0x70], R12 ;  /* 0x0000700cff0075a7 */ /* 0x000ee20008041107 */
[----:B------:R-:W-:Y:S04]  /*3fd0*/  ELECT P4, URZ, PT ;  /* 0x0000000000ff782f */ /* 0x000fe80003880000 */
[----:B------:R-:W-:Y:S11]  /*3fe0*/  PLOP3.LUT P4, PT, P0, P4, PT, 0xf2, 0x2f ;  /* 0x00000000002f781c */ /* 0x000ff60000789e72 */
[----:B------:R-:W-:Y:S02]  /*3ff0*/  @!UPT UIADD3 URZ, UPT, UPT, URZ, URZ, URZ ;  /* 0x000000fffffff290 */ /* 0x000fe4000fffe0ff */
[----:B-1----:R-:W-:Y:S05]  /*4000*/  @!P4 IADD3 R9, P0, PT, R32, 0x580, RZ ;  /* 0x000005802009c810 */ /* 0x002fea0007f1e0ff */
[----:B--2---:R-:W-:Y:S01]  /*4010*/  @!P4 IMAD.X R0, RZ, RZ, R33, P0 ;  /* 0x000000ffff00c224 */ /* 0x004fe200000e0621 */
[----:B---3--:R-:W-:Y:S07]  /*4020*/  @!P2 BRA `(.L_x_73) ;  /* 0x0000007000b4a947 */ /* 0x008fee0003800000 */
.L_x_158:
[----:B------:R-:W-:Y:S01]  /*4030*/  @!P4 R2UR UR8, R0 ;  /* 0x000000000008c2ca */ /* 0x000fe200000e0000 */
[----:B------:R-:W-:Y:S01]  /*4040*/  VOTEU.ALL UP1, P4 ;  /* 0x0000000000ff7886 */ /* 0x000fe20002020000 */
[----:B------:R-:W-:Y:S01]  /*4050*/  @!P4 R2UR UR9, R9 ;  /* 0x000000000909c2ca */ /* 0x000fe200000e0000 */
[----:B------:R-:W-:Y:S01]  /*4060*/  @!P4 IMAD.MOV.U32 R0, RZ, RZ, 0x4000 ;  /* 0x00004000ff00c424 */ /* 0x000fe200078e00ff */
[----:B------:R-:W-:Y:S01]  /*4070*/  UMOV UR10, 0x0 ;  /* 0x00000000000a7882 */ /* 0x000fe20000000000 */
[----:B------:R-:W-:Y:S01]  /*4080*/  UMOV UR11, 0x10000000 ;  /* 0x10000000000b7882 */ /* 0x000fe20000000000 */
[----:B------:R-:W-:Y:S01]  /*4090*/  @!UP1 UIADD3 UR32, UPT, UPT, UR7, 0x400, URZ ;  /* 0x0000040007209890 */ /* 0x000fe2000fffe0ff */
[----:B------:R-:W-:Y:S01]  /*40a0*/  @!P4 IADD3 R9, P0, PT, R32, 0x580, RZ ;  /* 0x000005802009c810 */ /* 0x000fe20007f1e0ff */
[----:B------:R-:W-:Y:S05]  /*40b0*/  VOTEU.ALL UP1, P4 ;  /* 0x0000000000ff7886 */ /* 0x000fea0002020000 */
[----:B------:R-:W-:Y:S01]  /*40c0*/  IMAD.U32 R11, RZ, RZ, UR8 ;  /* 0x00000008ff0b7e24 */ /* 0x000fe2000f8e00ff */
[----:B------:R-:W-:Y:S01]  /*40d0*/  UPRMT UR8, UR37, 0x654, UR33 ;  /* 0x0000065425087896 */ /* 0x000fe20008000021 */
[----:B------:R-:W-:Y:S03]  /*40e0*/  IMAD.U32 R10, RZ, RZ, UR9 ;  /* 0x00000009ff0a7e24 */ /* 0x000fe6000f8e00ff */
[----:B------:R-:W-:Y:S02]  /*40f0*/  @!P4 R2UR UR15, R11 ;  /* 0x000000000b0fc2ca */ /* 0x000fe400000e0000 */
[----:B------:R-:W-:Y:S11]  /*4100*/  @!P4 R2UR UR14, R10 ;  /* 0x000000000a0ec2ca */ /* 0x000ff600000e0000 */
[----:B------:R-:W-:Y:S02]  /*4110*/  @!UPT UIADD3 URZ, UPT, UPT, URZ, URZ, URZ ;  /* 0x000000fffffff290 */ /* 0x000fe4000fffe0ff */
[----:B------:R2:W-:Y:S01]  /*4120*/  @!UP1 UTMALDG.3D [UR32], [UR14], desc[UR10] ;  /* 0x00000a200e0095b4 */ /* 0x0005e20008011000 */
[----:B------:R3:W-:Y:S01]  /*4130*/  @!P4 SYNCS.ARRIVE.TRANS64.RED.A0TR RZ, [UR7+0x50], R0 ;  /* 0x00005000ffffc9a7 */ /* 0x0007e20008300407 */
[----:B------:R-:W-:Y:S01]  /*4140*/  SYNCS.ARRIVE.TRANS64.RED.A1T0 RZ, [UR8], RZ ;  /* 0x000000ffffff79a7 */ /* 0x000fe20008100408 */
[----:B---3--:R-:W-:Y:S01]  /*4150*/  @!P4 IMAD.X R0, RZ, RZ, R33, P0 ;  /* 0x000000ffff00c224 */ /* 0x008fe200000e0621 */
[----:B------:R-:W3:Y:S02]  /*4160*/  SYNCS.PHASECHK.TRANS64.TRYWAIT P2, [UR7+0x78], R12 ;  /* 0x0000780cff0075a7 */ /* 0x000ee40008041107 */
[----:B--23--:R-:W-:Y:S05]  /*4170*/  @!P2 BRA `(.L_x_74) ;  /* 0x000000700078a947 */ /* 0x00cfea0003800000 */
.L_x_160:
        /* <DEDUP_REMOVED lines=8> */
[----:B------:R-:W-:Y:S01]  /*4200*/  @!UP1 UIADD3 UR24, UPT, UPT, UR7, 0x4400, URZ ;  /* 0x0000440007189890 */ /* 0x000fe2000fffe0ff */
[----:B------:R-:W-:Y:S01]  /*4210*/  VOTEU.ALL UP1, P4 ;  /* 0x0000000000ff7886 */ /* 0x000fe20002020000 */
[----:B------:R-:W-:Y:S01]  /*4220*/  UMOV UR27, UR35 ;  /* 0x00000023001b7c82 */ /* 0x000fe20008000000 */
[----:B------:R-:W-:Y:S02]  /*4230*/  UMOV UR28, UR36 ;  /* 0x00000024001c7c82 */ /* 0x000fe40008000000 */
[----:B------:R-:W-:Y:S01]  /*4240*/  IMAD.U32 R11, RZ, RZ, UR8 ;  /* 0x00000008ff0b7e24 */ /* 0x000fe2000f8e00ff */
[----:B------:R-:W-:Y:S01]  /*4250*/  UPRMT UR8, UR37, 0x654, UR25 ;  /* 0x0000065425087896 */ /* 0x000fe20008000019 */
[----:B------:R-:W-:Y:S02]  /*4260*/  IMAD.U32 R10, RZ, RZ, UR9 ;  /* 0x00000009ff0a7e24 */ /* 0x000fe4000f8e00ff */
[----:B------:R-:W-:Y:S01]  /*4270*/  @!P4 IMAD.X R20, RZ, RZ, R33, P0 ;  /* 0x000000ffff14c224 */ /* 0x000fe200000e0621 */
[----:B------:R-:W-:Y:S02]  /*4280*/  @!P4 R2UR UR15, R11 ;  /* 0x000000000b0fc2ca */ /* 0x000fe400000e0000 */
[----:B------:R-:W-:Y:S11]  /*4290*/  @!P4 R2UR UR14, R10 ;  /* 0x000000000a0ec2ca */ /* 0x000ff600000e0000 */
[----:B------:R-:W-:Y:S02]  /*42a0*/  @!UPT UIADD3 URZ, UPT, UPT, URZ, URZ, URZ ;  /* 0x000000fffffff290 */ /* 0x000fe4000fffe0ff */
[----:B------:R2:W-:Y:S01]  /*42b0*/  @!UP1 UTMALDG.3D [UR24], [UR14], desc[UR10] ;  /* 0x00000a180e0095b4 */ /* 0x0005e20008011000 */
[----:B------:R2:W-:Y:S01]  /*42c0*/  @!P4 SYNCS.ARRIVE.TRANS64.RED.A0TR RZ, [UR7+0x58], R0 ;  /* 0x00005800ffffc9a7 */ /* 0x0005e20008300407 */
[----:B------:R-:W-:Y:S01]  /*42d0*/  SYNCS.ARRIVE.TRANS64.RED.A1T0 RZ, [UR8], RZ ;  /* 0x000000ffffff79a7 */ /* 0x000fe20008100408 */
[----:B------:R-:W3:Y:S02]  /*42e0*/  SYNCS.PHASECHK.TRANS64.TRYWAIT P2, [UR7+0x80], R12 ;  /* 0x0000800cff0075a7 */ /* 0x000ee40008041107 */
[----:B--23--:R-:W-:Y:S05]  /*42f0*/  @!P2 BRA `(.L_x_75) ;  /* 0x000000700030a947 */ /* 0x00cfea0003800000 */
.L_x_162:
[----:B------:R-:W2:Y:S01]  /*4300*/  LDC.64 R14, c[0x0][0xb10] ;  /* 0x0002c400ff0e7b82 */ /* 0x000ea20000000a00 */
[----:B------:R-:W-:Y:S01]  /*4310*/  @!P4 R2UR UR8, R20 ;  /* 0x000000001408c2ca */ /* 0x000fe200000e0000 */
[----:B------:R-:W-:Y:S01]  /*4320*/  VOTEU.ALL UP1, P4 ;  /* 0x0000000000ff7886 */ /* 0x000fe20002020000 */
[----:B------:R-:W-:Y:S01]  /*4330*/  @!P4 R2UR UR9, R21 ;  /* 0x000000001509c2ca */ /* 0x000fe200000e0000 */
[----:B------:R-:W-:Y:S01]  /*4340*/  UMOV UR10, 0x0 ;  /* 0x00000000000a7882 */ /* 0x000fe20000000000 */
[----:B------:R-:W-:Y:S03]  /*4350*/  UMOV UR11, 0x10000000 ;  /* 0x10000000000b7882 */ /* 0x000fe60000000000 */
[----:B------:R-:W3:Y:S01]  /*4360*/  LDC.64 R10, c[0x0][0xb18] ;  /* 0x0002c600ff0a7b82 */ /* 0x000ee20000000a00 */
[----:B------:R-:W-:Y:S01]  /*4370*/  @!UP1 UIADD3 UR18, UPT, UPT, UR34, 0x80, URZ ;  /* 0x0000008022129890 */ /* 0x000fe2000fffe0ff */
[----:B------:R-:W-:Y:S01]  /*4380*/  @P3 SHF.R.U32.HI R28, RZ, 0x10, R25 ;  /* 0x00000010ff1c3819 */ /* 0x000fe20000011619 */
[----:B------:R-:W-:Y:S01]  /*4390*/  @!UP1 UIADD3 UR16, UPT, UPT, UR7, 0x8400, URZ ;  /* 0x0000840007109890 */ /* 0x000fe2000fffe0ff */
[----:B------:R-:W-:Y:S01]  /*43a0*/  VIADD R30, R30, 0x1 ;  /* 0x000000011e1e7836 */ /* 0x000fe20000000000 */
[----:B------:R-:W-:Y:S03]  /*43b0*/  VOTEU.ALL UP1, P4 ;  /* 0x0000000000ff7886 */ /* 0x000fe60002020000 */
[----:B------:R-:W5:Y:S01]  /*43c0*/  @!P1 LDC R0, c[0x0][0xb20] ;  /* 0x0002c800ff009b82 */ /* 0x000f620000000800 */
[----:B------:R-:W-:Y:S01]  /*43d0*/  UMOV UR19, UR35 ;  /* 0x0000002300137c82 */ /* 0x000fe20008000000 */
[----:B------:R-:W-:Y:S01]  /*43e0*/  IMAD.U32 R21, RZ, RZ, UR8 ;  /* 0x00000008ff157e24 */ /* 0x000fe2000f8e00ff */
[----:B------:R-:W-:Y:S05]  /*43f0*/  UMOV UR20, UR36 ;  /* 0x0000002400147c82 */ /* 0x000fea0008000000 */
[----:B-1----:R-:W1:Y:S01]  /*4400*/  @!P1 LDC R3, c[0x0][0xb0c] ;  /* 0x0002c300ff039b82 */ /* 0x002e620000000800 */
[----:B------:R-:W-:Y:S01]  /*4410*/  IMAD.U32 R20, RZ, RZ, UR9 ;  /* 0x00000009ff147e24 */ /* 0x000fe2000f8e00ff */
[----:B------:R-:W-:Y:S01]  /*4420*/  UPRMT UR8, UR37, 0x654, UR17 ;  /* 0x0000065425087896 */ /* 0x000fe20008000011 */
[----:B------:R-:W-:Y:S03]  /*4430*/  @!P4 R2UR UR15, R21 ;  /* 0x00000000150fc2ca */ /* 0x000fe600000e0000 */
[----:B------:R-:W-:Y:S01]  /*4440*/  @!P4 R2UR UR14, R20 ;  /* 0x00000000140ec2ca */ /* 0x000fe200000e0000 */
[----:B------:R-:W-:Y:S11]  /*4450*/  @!P4 IMAD.MOV.U32 R20, RZ, RZ, 0x4000 ;  /* 0x00004000ff14c424 */ /* 0x000ff600078e00ff */
[----:B------:R-:W-:Y:S01]  /*4460*/  @!UPT UIADD3 URZ, UPT, UPT, URZ, URZ, URZ ;  /* 0x000000fffffff290 */ /* 0x000fe2000fffe0ff */
[----:B------:R1:W-:Y:S01]  /*4470*/  @!UP1 UTMALDG.3D [UR16], [UR14], desc[UR10] ;  /* 0x00000a100e0095b4 */ /* 0x0003e20008011000 */
[----:B------:R1:W-:Y:S02]  /*4480*/  @!P4 SYNCS.ARRIVE.TRANS64.RED.A0TR RZ, [UR7+0x60], R20 ;  /* 0x00006014ffffc9a7 */ /* 0x0003e40008300407 */
[----:B-1----:R-:W-:Y:S01]  /*4490*/  @!P1 ISETP.NE.AND P2, PT, R3, 0x1, PT ;  /* 0x000000010300980c */ /* 0x002fe20003f45270 */
[C---:B--2---:R-:W-:Y:S01]  /*44a0*/  @!P1 IMAD.HI.U32 R14, R13.reuse, R14, RZ ;  /* 0x0000000e0d0e9227 */ /* 0x044fe200078e00ff */
[----:B---3--:R-:W-:Y:S03]  /*44b0*/  @!P1 ISETP.NE.AND P0, PT, R10, 0x1, PT ;  /* 0x000000010a00980c */ /* 0x008fe60003f05270 */
[C---:B------:R-:W-:Y:S01]  /*44c0*/  @!P1 IMAD.HI.U32 R11, R8.reuse, R11, RZ ;  /* 0x0000000b080b9227 */ /* 0x040fe200078e00ff */
[----:B------:R-:W-:Y:S04]  /*44d0*/  @!P1 SHF.R.U32.HI R14, RZ, R15, R14 ;  /* 0x0000000fff0e9219 */ /* 0x000fe8000001160e */
[----:B-----5:R-:W-:Y:S01]  /*44e0*/  @!P1 SHF.R.U32.HI R9, RZ, R0, R11 ;  /* 0x00000000ff099219 */ /* 0x020fe2000001160b */
[----:B------:R-:W-:Y:S01]  /*44f0*/  SYNCS.ARRIVE.TRANS64.RED.A1T0 RZ, [UR8], RZ ;  /* 0x000000ffffff79a7 */ /* 0x000fe20008100408 */
[----:B------:R-:W-:Y:S02]  /*4500*/  @!P1 SEL R14, R13, R14, !P2 ;  /* 0x0000000e0d0e9207 */ /* 0x000fe40005000000 */
[----:B------:R-:W-:Y:S01]  /*4510*/  @!P1 SEL R9, R8, R9, !P0 ;  /* 0x0000000908099207 */ /* 0x000fe20004000000 */
[----:B------:R-:W1:Y:S04]  /*4520*/  SYNCS.PHASECHK.TRANS64.TRYWAIT P5, [UR7+0x88], R12 ;  /* 0x0000880cff0075a7 */ /* 0x000e6800080a1107 */
[----:B------:R-:W-:Y:S02]  /*4530*/  @!P1 IMAD.IADD R0, R9, 0x1, -R14 ;  /* 0x0000000109009824 */ /* 0x000fe400078e0a0e */
[----:B------:R-:W-:Y:S02]  /*4540*/  @!P1 IMAD.IADD R9, R14, 0x1, -R9 ;  /* 0x000000010e099824 */ /* 0x000fe400078e0a09 */
[----:B------:R-:W-:Y:S02]  /*4550*/  @!P1 IMAD R13, R0, R3, R13 ;  /* 0x00000003000d9224 */ /* 0x000fe400078e020d */
[----:B------:R-:W-:Y:S01]  /*4560*/  @!P1 IMAD R8, R9, R10, R8 ;  /* 0x0000000a09089224 */ /* 0x000fe200078e0208 */
[----:B-1----:R-:W-:Y:S06]  /*4570*/  @!P5 BRA `(.L_x_76) ;  /* 0x0000006c00a8d947 */ /* 0x002fec0003800000 */
.L_x_164:
[----:B-1----:R-:W-:Y:S01]  /*4580*/  @!P4 IADD3 R3, P0, PT, R32, 0x580, RZ ;  /* 0x000005802003c810 */ /* 0x002fe20007f1e0ff */
[----:B------:R-:W-:Y:S01]  /*4590*/  VOTEU.ALL UP1, P4 ;  /* 0x0000000000ff7886 */ /* 0x000fe20002020000 */
[----:B------:R-:W-:Y:S01]  /*45a0*/  UMOV UR18, 0x0 ;  /* 0x0000000000127882 */ /* 0x000fe20000000000 */
[----:B------:R-:W-:Y:S01]  /*45b0*/  UMOV UR19, 0x10000000 ;  /* 0x1000000000137882 */ /* 0x000fe20000000000 */
[----:B------:R-:W-:Y:S01]  /*45c0*/  @!P4 R2UR UR9, R3 ;  /* 0x000000000309c2ca */ /* 0x000fe200000e0000 */
[----:B------:R-:W-:Y:S01]  /*45d0*/  @!P4 IMAD.X R0, RZ, RZ, R33, P0 ;  /* 0x000000ffff00c224 */ /* 0x000fe200000e0621 */
[----:B------:R-:W-:Y:S01]  /*45e0*/  @!UP1 UIADD3 UR10, UPT, UPT, UR34, 0xc0, URZ ;  /* 0x000000c0220a9890 */ /* 0x000fe2000fffe0ff */
[----:B------:R-:W-:Y:S01]  /*45f0*/  ISETP.NE.AND P0, PT, R30, 0x2, PT ;  /* 0x000000021e00780c */ /* 0x000fe20003f05270 */
[----:B------:R-:W-:Y:S01]  /*4600*/  UMOV UR11, UR35 ;  /* 0x00000023000b7c82 */ /* 0x000fe20008000000 */
[----:B------:R-:W-:Y:S01]  /*4610*/  UMOV UR12, UR36 ;  /* 0x00000024000c7c82 */ /* 0x000fe20008000000 */
[----:B------:R-:W-:Y:S01]  /*4620*/  @!P4 R2UR UR8, R0 ;  /* 0x000000000008c2ca */ /* 0x000fe200000e0000 */
[----:B------:R-:W-:Y:S01]  /*4630*/  IMAD.IADD R20, R8, 0x1, R154 ;  /* 0x0000000108147824 */ /* 0x000fe200078e029a */
[----:B------:R-:W-:Y:S01]  /*4640*/  @P3 R2UR UR36, R28 ;  /* 0x000000001c2432ca */ /* 0x000fe200000e0000 */
[----:B------:R-:W-:Y:S01]  /*4650*/  IMAD.IADD R21, R13, 0x1, R156 ;  /* 0x000000010d157824 */ /* 0x000fe200078e029c */
[----:B------:R-:W-:Y:S02]  /*4660*/  SEL R0, RZ, 0x1, P0 ;  /* 0x00000001ff007807 */ /* 0x000fe40000000000 */
[----:B------:R-:W-:Y:S01]  /*4670*/  LOP3.LUT R31, R31, 0x1, RZ, 0x3c, !PT ;  /* 0x000000011f1f7812 */ /* 0x000fe200078e3cff */
[----:B------:R-:W-:Y:S01]  /*4680*/  IMAD.U32 R10, RZ, RZ, UR9 ;  /* 0x00000009ff0a7e24 */ /* 0x000fe2000f8e00ff */
[----:B------:R-:W-:Y:S01]  /*4690*/  @!UP1 UIADD3 UR9, UPT, UPT, UR7, 0x68, URZ ;  /* 0x0000006807099890 */ /* 0x000fe2000fffe0ff */
[----:B------:R-:W-:Y:S02]  /*46a0*/  LOP3.LUT R29, R29, R0, RZ, 0x3c, !PT ;  /* 0x000000001d1d7212 */ /* 0x000fe400078e3cff */
[----:B------:R-:W-:Y:S02]  /*46b0*/  SEL R30, R30, RZ, P0 ;  /* 0x000000ff1e1e7207 */ /* 0x000fe40000000000 */
[----:B------:R-:W-:Y:S01]  /*46c0*/  IMAD.U32 R11, RZ, RZ, UR8 ;  /* 0x00000008ff0b7e24 */ /* 0x000fe2000f8e00ff */
[----:B------:R-:W-:Y:S01]  /*46d0*/  @!P4 R2UR UR14, R10 ;  /* 0x000000000a0ec2ca */ /* 0x000fe200000e0000 */
[----:B------:R-:W-:Y:S01]  /*46e0*/  @!UP1 UIADD3 UR8, UPT, UPT, UR7, 0xc400, URZ ;  /* 0x0000c40007089890 */ /* 0x000fe2000fffe0ff */
[----:B------:R-:W-:Y:S02]  /*46f0*/  VOTEU.ALL UP1, P4 ;  /* 0x0000000000ff7886 */ /* 0x000fe40002020000 */
[----:B------:R-:W-:Y:S11]  /*4700*/  @!P4 R2UR UR15, R11 ;  /* 0x000000000b0fc2ca */ /* 0x000ff600000e0000 */
[----:B------:R-:W-:Y:S02]  /*4710*/  @!UPT UIADD3 URZ, UPT, UPT, URZ, URZ, URZ ;  /* 0x000000fffffff290 */ /* 0x000fe4000fffe0ff */
[----:B------:R2:W-:Y:S01]  /*4720*/  @!UP1 UTMALDG.3D [UR8], [UR14], desc[UR18] ;  /* 0x000012080e0095b4 */ /* 0x0005e20008011000 */
[----:B------:R2:W-:Y:S01]  /*4730*/  @!P4 SYNCS.ARRIVE.TRANS64.RED.A0TR RZ, [UR7+0x68], R23 ;  /* 0x00006817ffffc9a7 */ /* 0x0005e20008300407 */
[----:B------:R-:W-:Y:S01]  /*4740*/  UPLOP3.LUT UP1, UPT, UPT, UPT, UPT, 0x80, 0x8 ;  /* 0x000000000008789c */ /* 0x000fe20003f2f070 */
[----:B------:R-:W-:Y:S01]  /*4750*/  SYNCS.ARRIVE.TRANS64.RED.A1T0 RZ, [UR13], RZ ;  /* 0x000000ffffff79a7 */ /* 0x000fe2000810040d */
[----:B------:R-:W-:Y:S09]  /*4760*/  @P3 BRA `(.L_x_77) ;  /* 0xfffffff000943947 */ /* 0x000ff2000383ffff */
[----:B------:R-:W-:-:S04]  /*4770*/  SHF.L.U32 R3, R31, 0x1f, RZ ;  /* 0x0000001f1f037819 */ /* 0x000fc800000006ff */
[----:B------:R-:W1:Y:S02]  /*4780*/  SYNCS.PHASECHK.TRANS64.TRYWAIT P0, [UR7+0x70], R3 ;  /* 0x00007003ff0075a7 */ /* 0x000e640008001107 */
[----:B-1----:R-:W-:Y:S05]  /*4790*/  @!P0 BRA `(.L_x_78) ;  /* 0x0000006c00388947 */ /* 0x002fea0003800000 */
.L_x_166:
[----:B------:R-:W3:Y:S02]  /*47a0*/  SYNCS.PHASECHK.TRANS64.TRYWAIT P0, [UR7+0x78], R3 ;  /* 0x00007803ff0075a7 */ /* 0x000ee40008001107 */
[----:B---3--:R-:W-:Y:S05]  /*47b0*/  @!P0 BRA `(.L_x_79) ;  /* 0x0000006c00488947 */ /* 0x008fea0003800000 */
.L_x_168:
[----:B------:R-:W3:Y:S02]  /*47c0*/  SYNCS.PHASECHK.TRANS64.TRYWAIT P0, [UR7+0x80], R3 ;  /* 0x00008003ff0075a7 */ /* 0x000ee40008001107 */
[----:B---3--:R-:W-:Y:S05]  /*47d0*/  @!P0 BRA `(.L_x_80) ;  /* 0x0000006c00588947 */ /* 0x008fea0003800000 */
.L_x_170:
[----:B-1----:R-:W-:-:S07]  /*47e0*/  MOV R0, UR7 ;  /* 0x0000000700007c02 */ /* 0x002fce0008000f00 */
.L_x_81:
[----:B-1----:R-:W-:-:S04]  /*47f0*/  SHF.L.U32 R3, R31, 0x1f, RZ ;  /* 0x0000001f1f037819 */ /* 0x002fc800000006ff */
[----:B------:R1:W3:Y:S03]  /*4800*/  SYNCS.PHASECHK.TRANS64.TRYWAIT P0, [R0+URZ+0x88], R3 ;  /* 0x00008803000075a7 */ /* 0x0002e600080011ff */
[----:B---3--:R-:W-:Y:S05]  /*4810*/  @!P0 NANOSLEEP.SYNCS 0x989680 ;  /* 0x009896800000895d */ /* 0x008fea0003900000 */
[----:B------:R-:W3:Y:S02]  /*4820*/  @!P0 SYNCS.PHASECHK.TRANS64 P0, [R0+URZ+0x88], R3 ;  /* 0x00008803000085a7 */ /* 0x000ee400080010ff */
[----:B--23--:R-:W-:Y:S05]  /*4830*/  @P0 EXIT ;  /* 0x000000000000094d */ /* 0x00cfea0003800000 */
[----:B------:R-:W-:Y:S05]  /*4840*/  BRA `(.L_x_81) ;  /* 0xfffffffc00e87947 */ /* 0x000fea000383ffff */
.L_x_66:
[----:B------:R-:W-:-:S06]  /*4850*/  UISETP.GE.AND UP1, UPT, UR8, 0x4, UPT ;  /* 0x000000040800788c */ /* 0x000fcc000bf26270 */
[----:B------:R-:W-:-:S13]  /*4860*/  PLOP3.LUT P0, PT, PT, PT, UP1, 0x80, 0x8 ;  /* 0x000000000008781c */ /* 0x000fda0003f0f018 */
[----:B------:R-:W-:Y:S05]  /*4870*/  @!P0 EXIT ;  /* 0x000000000000894d */ /* 0x000fea0003800000 */
[----:B------:R-:W-:Y:S01]  /*4880*/  BAR.SYNC.DEFER_BLOCKING 0x6, 0xa0 ;  /* 0x0182800000007b1d */ /* 0x000fe20000010000 */
[C---:B------:R-:W-:Y:S01]  /*4890*/  IMAD.SHL.U32 R3, R170.reuse, 0x40, RZ ;  /* 0x00000040aa037824 */ /* 0x040fe200078e00ff */
[C---:B------:R-:W-:Y:S01]  /*48a0*/  LOP3.LUT R161, R170.reuse, 0x1, RZ, 0xc0, !PT ;  /* 0x00000001aaa17812 */ /* 0x040fe200078ec0ff */
[C---:B------:R-:W-:Y:S02]  /*48b0*/  IMAD.U32 R79, R170.reuse, 0x10000, RZ ;  /* 0x00010000aa4f7824 */ /* 0x040fe400078e00ff */
[----:B------:R-:W-:Y:S02]  /*48c0*/  HFMA2 R167, -RZ, RZ, 0, 5.9604644775390625e-08 ;  /* 0x00000001ffa77431 */ /* 0x000fe400000001ff */
[C---:B------:R-:W-:Y:S01]  /*48d0*/  IMAD.SHL.U32 R160, R170.reuse, 0x8, RZ ;  /* 0x00000008aaa07824 */ /* 0x040fe200078e00ff */
[----:B------:R-:W-:Y:S01]  /*48e0*/  UMOV UR48, 0x400 ;  /* 0x0000040000307882 */ /* 0x000fe20000000000 */
[----:B------:R-:W1:Y:S01]  /*48f0*/  LDC R159, c[0x0][0x370] ;  /* 0x0000dc00ff9f7b82 */ /* 0x000e620000000800 */
[----:B------:R-:W-:Y:S01]  /*4900*/  ULEA UR48, UR37, UR48, 0x18 ;  /* 0x0000003025307291 */ /* 0x000fe2000f8ec0ff */
[----:B------:R-:W-:Y:S01]  /*4910*/  ISETP.NE.U32.AND P0, PT, R161, 0x1, PT ;  /* 0x00000001a100780c */ /* 0x000fe20003f05070 */
[----:B------:R-:W-:Y:S01]  /*4920*/  IMAD.MOV.U32 R169, RZ, RZ, 0x2 ;  /* 0x00000002ffa97424 */ /* 0x000fe200078e00ff */
[----:B------:R-:W-:Y:S01]  /*4930*/  LOP3.LUT R5, R3, 0x1c0, RZ, 0xc0, !PT ;  /* 0x000001c003057812 */ /* 0x000fe200078ec0ff */
[----:B------:R-:W-:Y:S01]  /*4940*/  UIADD3 UR4, UPT, UPT, UR48, 0x400, URZ ;  /* 0x0000040030047890 */ /* 0x000fe2000fffe0ff */
[----:B------:R-:W-:Y:S01]  /*4950*/  LOP3.LUT R79, R79, 0x600000, RZ, 0xc0, !PT ;  /* 0x006000004f4f7812 */ /* 0x000fe200078ec0ff */
[----:B------:R-:W-:Y:S01]  /*4960*/  IMAD.MOV.U32 R168, RZ, RZ, 0x4 ;  /* 0x00000004ffa87424 */ /* 0x000fe200078e00ff */
[----:B------:R-:W2:Y:S01]  /*4970*/  LDC R74, c[0x0][0xb0c] ;  /* 0x0002c300ff4a7b82 */ /* 0x000ea20000000800 */
[----:B------:R-:W-:Y:S01]  /*4980*/  R2P PR, R170, 0x6 ;  /* 0x00000006aa007804 */ /* 0x000fe20000000000 */
[----:B------:R-:W-:Y:S01]  /*4990*/  IMAD.MOV.U32 R76, RZ, RZ, RZ ;  /* 0x000000ffff4c7224 */ /* 0x000fe200078e00ff */
[----:B------:R-:W-:Y:S01]  /*49a0*/  LOP3.LUT R160, R5, 0x38, R160, 0xf8, !PT ;  /* 0x0000003805a07812 */ /* 0x000fe200078ef8a0 */
[----:B------:R-:W-:Y:S01]  /*49b0*/  IMAD.MOV.U32 R166, RZ, RZ, RZ ;  /* 0x000000ffffa67224 */ /* 0x000fe200078e00ff */
[----:B------:R-:W-:Y:S01]  /*49c0*/  P2R R2, PR, RZ, 0x1 ;  /* 0x00000001ff027803 */ /* 0x000fe20000000000 */
[----:B------:R-:W-:Y:S01]  /*49d0*/  IMAD.MOV.U32 R173, RZ, RZ, RZ ;  /* 0x000000ffffad7224 */ /* 0x000fe200078e00ff */
[----:B------:R-:W-:Y:S01]  /*49e0*/  LOP3.LUT R160, R160, 0x1e00, R3, 0xf8, !PT ;  /* 0x00001e00a0a07812 */ /* 0x000fe200078ef803 */
[----:B------:R-:W4:Y:S01]  /*49f0*/  LDC R157, c[0x0][0xb20] ;  /* 0x0002c800ff9d7b82 */ /* 0x000f220000000800 */
[----:B------:R-:W3:Y:S01]  /*4a00*/  LDS R0, [UR48+0x130] ;  /* 0x00013030ff007984 */ /* 0x000ee20008000800 */
[----:B------:R-:W-:Y:S01]  /*4a10*/  LOP3.LUT R170, R170, 0x60, RZ, 0xc0, !PT ;  /* 0x00000060aaaa7812 */ /* 0x000fe200078ec0ff */
[----:B------:R-:W-:Y:S01]  /*4a20*/  IMAD.U32 R163, RZ, RZ, UR4 ;  /* 0x00000004ffa37e24 */ /* 0x000fe2000f8e00ff */
[----:B------:R-:W-:Y:S01]  /*4a30*/  MOV R165, RZ ;  /* 0x000000ff00a57202 */ /* 0x000fe20000000f00 */
[----:B------:R-:W1:Y:S01]  /*4a40*/  LDCU.64 UR52, c[0x0][0x348] ;  /* 0x00006900ff3477ac */ /* 0x000e620008000a00 */
[----:B------:R-:W-:-:S02]  /*4a50*/  SEL R169, R169, 0xfffffffe, !P1 ;  /* 0xfffffffea9a97807 */ /* 0x000fc40004800000 */
[----:B------:R-:W1:Y:S01]  /*4a60*/  LDC R73, c[0x0][0xb30] ;  /* 0x0002cc00ff497b82 */ /* 0x000e620000000800 */
[----:B------:R-:W-:Y:S01]  /*4a70*/  SEL R168, R168, 0xfffffffc, !P2 ;  /* 0xfffffffca8a87807 */ /* 0x000fe20005000000 */
[----:B------:R-:W1:Y:S01]  /*4a80*/  LDCU.64 UR38, c[0x0][0x888] ;  /* 0x00011100ff2677ac */ /* 0x000e620008000a00 */
[----:B------:R-:W1:Y:S05]  /*4a90*/  LDCU.64 UR44, c[0x0][0x890] ;  /* 0x00011200ff2c77ac */ /* 0x000e6a0008000a00 */
[----:B------:R-:W1:Y:S01]  /*4aa0*/  LDC.64 R152, c[0x0][0xb10] ;  /* 0x0002c400ff987b82 */ /* 0x000e620000000a00 */
[----:B------:R-:W-:Y:S01]  /*4ab0*/  UMOV UR49, URZ ;  /* 0x000000ff00317c82 */ /* 0x000fe20008000000 */
[----:B------:R-:W-:-:S06]  /*4ac0*/  UMOV UR51, URZ ;  /* 0x000000ff00337c82 */ /* 0x000fcc0008000000 */
[----:B------:R-:W1:Y:S08]  /*4ad0*/  LDC.64 R70, c[0x0][0xb18] ;  /* 0x0002c600ff467b82 */ /* 0x000e700000000a00 */
[----:B------:R-:W1:Y:S08]  /*4ae0*/  LDC.64 R68, c[0x0][0xb28] ;  /* 0x0002ca00ff447b82 */ /* 0x000e700000000a00 */
[----:B------:R-:W1:Y:S01]  /*4af0*/  LDC.64 R150, c[0x0][0x8b0] ;  /* 0x00022c00ff967b82 */ /* 0x000e620000000a00 */
[----:B---3--:R-:W-:-:S07]  /*4b00*/  IMAD.IADD R79, R0, 0x1, R79 ;  /* 0x00000001004f7824 */ /* 0x008fce00078e024f */
[----:B------:R-:W3:Y:S08]  /*4b10*/  LDC.64 R148, c[0x0][0x8a8] ;  /* 0x00022a00ff947b82 */ /* 0x000ef00000000a00 */
[----:B--2-4-:R-:W1:Y:S02]  /*4b20*/  LDC R158, c[0x0][0x374] ;  /* 0x0000dd00ff9e7b82 */ /* 0x014e640000000800 */
.L_x_125:
[----:B------:R-:W-:Y:S02]  /*4b30*/  LEA R0, R173, UR48, 0x3 ;  /* 0x00000030ad007c11 */ /* 0x000fe4000f8e18ff */
[----:B------:R-:W-:Y:S02]  /*4b40*/  SHF.L.U32 R3, R165, 0x1f, RZ ;  /* 0x0000001fa5037819 */ /* 0x000fe400000006ff */
[----:B-1----:R-:W-:Y:S02]  /*4b50*/  LEA R16, R173, UR48, 0x4 ;  /* 0x00000030ad107c11 */ /* 0x002fe4000f8e20ff */
[----:B------:R-:W2:Y:S02]  /*4b60*/  SYNCS.PHASECHK.TRANS64.TRYWAIT P0, [R0+URZ+0xa0], R3 ;  /* 0x0000a003000075a7 */ /* 0x000ea400080011ff */
[----:B--23--:R-:W-:Y:S05]  /*4b70*/  @!P0 BRA `(.L_x_82) ;  /* 0x0000006800888947 */ /* 0x00cfea0003800000 */
.L_x_171:
[----:B------:R-:W4:Y:S01]  /*4b80*/  LDC.64 R12, c[0x0][0xb10] ;  /* 0x0002c400ff0c7b82 */ /* 0x000f220000000a00 */
[----:B------:R-:W3:Y:S01]  /*4b90*/  LDS.128 R16, [R16+0x110] ;  /* 0x0001100010107984 */ /* 0x000ee20000000c00 */
[----:B-1----:R-:W-:Y:S01]  /*4ba0*/  ISETP.NE.AND P1, PT, R73, 0x1, PT ;  /* 0x000000014900780c */ /* 0x002fe20003f25270 */
[----:B--2---:R-:W-:Y:S01]  /*4bb0*/  VIADD R0, R0, 0xb0 ;  /* 0x000000b000007836 */ /* 0x004fe20000000000 */
[----:B------:R-:W-:Y:S04]  /*4bc0*/  ISETP.GE.AND P0, PT, R72, 0x1, PT ;  /* 0x000000014800780c */ /* 0x000fe80003f06270 */
[----:B------:R-:W1:Y:S01]  /*4bd0*/  LDC.64 R10, c[0x0][0xb18] ;  /* 0x0002c600ff0a7b82 */ /* 0x000e620000000a00 */
[----:B------:R-:W-:Y:S01]  /*4be0*/  PRMT R0, RZ, 0x654, R0 ;  /* 0x00000654ff007816 */ /* 0x000fe20000000000 */
[----:B------:R-:W-:Y:S01]  /*4bf0*/  @!PT LDS RZ, [RZ] ;  /* 0x00000000fffff984 */ /* 0x000fe20000000800 */
[----:B------:R-:W-:Y:S01]  /*4c00*/  @!PT LDS RZ, [RZ] ;  /* 0x00000000fffff984 */ /* 0x000fe20000000800 */
[----:B------:R-:W-:Y:S01]  /*4c10*/  @!PT LDS RZ, [RZ] ;  /* 0x00000000fffff984 */ /* 0x000fe20000000800 */
[----:B------:R-:W-:Y:S01]  /*4c20*/  @!PT LDS RZ, [RZ] ;  /* 0x00000000fffff984 */ /* 0x000fe20000000800 */
[----:B------:R2:W-:Y:S06]  /*4c30*/  MEMBAR.ALL.CTA ;  /* 0x0000000000007992 */ /* 0x0005ec0000008000 */
[----:B--2---:R-:W2:Y:S01]  /*4c40*/  FENCE.VIEW.ASYNC.S ;  /* 0x00000000000073c6 */ /* 0x004ea20000000000 */
[----:B------:R-:W1:Y:S08]  /*4c50*/  @!P1 LDC R14, c[0x0][0xb20] ;  /* 0x0002c800ff0e9b82 */ /* 0x000e700000000800 */
[----:B------:R-:W1:Y:S01]  /*4c60*/  @!P1 LDC R9, c[0x0][0xb0c] ;  /* 0x0002c300ff099b82 */ /* 0x000e620000000800 */
[----:B--2---:R2:W-:Y:S01]  /*4c70*/  SYNCS.ARRIVE.TRANS64.RED.A1T0 RZ, [R0+URZ], RZ ;  /* 0x000000ff00ff79a7 */ /* 0x0045e200081004ff */
[----:B---3--:R-:W-:Y:S04]  /*4c80*/  LOP3.LUT P4, RZ, R18, 0x1, RZ, 0xc0, !PT ;  /* 0x0000000112ff7812 */ /* 0x008fe8000788c0ff */
[----:B------:R-:W-:Y:S09]  /*4c90*/  P2R R171, PR, RZ, 0x10 ;  /* 0x00000010ffab7803 */ /* 0x000ff20000000000 */
[----:B------:R-:W-:Y:S02]  /*4ca0*/  @P4 MOV R77, R16 ;  /* 0x00000010004d4202 */ /* 0x000fe40000000f00 */
[----:B------:R-:W-:Y:S01]  /*4cb0*/  @P4 LOP3.LUT R75, R17, 0xffff, RZ, 0xc0, !PT ;  /* 0x0000ffff114b4812 */ /* 0x000fe200078ec0ff */
[----:B--2-4-:R-:W-:Y:S06]  /*4cc0*/  @!P0 BRA `(.L_x_83) ;  /* 0x0000000000a48947 */ /* 0x014fec0003800000 */
[----:B------:R-:W-:Y:S01]  /*4cd0*/  IMAD.HI.U32 R24, R158, R71, RZ ;  /* 0x000000479e187227 */ /* 0x000fe200078e00ff */
[----:B------:R-:W-:Y:S02]  /*4ce0*/  ISETP.NE.AND P0, PT, R70, 0x1, PT ;  /* 0x000000014600780c */ /* 0x000fe40003f05270 */
[----:B------:R-:W-:Y:S01]  /*4cf0*/  ISETP.NE.AND P2, PT, R72, 0x1, PT ;  /* 0x000000014800780c */ /* 0x000fe20003f45270 */
[-C--:B------:R-:W-:Y:S01]  /*4d00*/  IMAD.HI.U32 R22, R159, R152.reuse, RZ ;  /* 0x000000989f167227 */ /* 0x080fe200078e00ff */
[----:B------:R-:W-:Y:S02]  /*4d10*/  SHF.R.U32.HI R23, RZ, R157, R24 ;  /* 0x0000009dff177219 */ /* 0x000fe40000011618 */
[----:B------:R-:W-:Y:S01]  /*4d20*/  ISETP.NE.AND P3, PT, R74, 0x1, PT ;  /* 0x000000014a00780c */ /* 0x000fe20003f65270 */
[----:B------:R-:W-:Y:S01]  /*4d30*/  IMAD.HI.U32 R28, R75, R71, RZ ;  /* 0x000000474b1c7227 */ /* 0x000fe200078e00ff */
[----:B------:R-:W-:Y:S02]  /*4d40*/  SHF.R.U32.HI R22, RZ, R153, R22 ;  /* 0x00000099ff167219 */ /* 0x000fe40000011616 */
[----:B------:R-:W-:Y:S01]  /*4d50*/  SEL R3, R158, R23, !P0 ;  /* 0x000000179e037207 */ /* 0x000fe20004000000 */
[----:B------:R-:W-:Y:S01]  /*4d60*/  IMAD.HI.U32 R26, R77, R152, RZ ;  /* 0x000000984d1a7227 */ /* 0x000fe200078e00ff */
[----:B------:R-:W-:Y:S03]  /*4d70*/  SEL R7, R159, R22, !P3 ;  /* 0x000000169f077207 */ /* 0x000fe60005800000 */
[-C--:B------:R-:W-:Y:S01]  /*4d80*/  IMAD.HI.U32 R22, R3, R68.reuse, RZ ;  /* 0x0000004403167227 */ /* 0x080fe200078e00ff */
[----:B------:R-:W-:Y:S03]  /*4d90*/  SHF.R.U32.HI R26, RZ, R153, R26 ;  /* 0x00000099ff1a7219 */ /* 0x000fe6000001161a */
[----:B------:R-:W-:Y:S01]  /*4da0*/  IMAD.HI.U32 R24, R7, R68, RZ ;  /* 0x0000004407187227 */ /* 0x000fe200078e00ff */
[----:B------:R-:W-:Y:S02]  /*4db0*/  @P2 SHF.R.U32.HI R3, RZ, R69, R22 ;  /* 0x00000045ff032219 */ /* 0x000fe40000011616 */
[----:B------:R-:W-:Y:S02]  /*4dc0*/  SHF.R.U32.HI R22, RZ, R157, R28 ;  /* 0x0000009dff167219 */ /* 0x000fe4000001161c */
[----:B------:R-:W-:Y:S01]  /*4dd0*/  @P2 SHF.R.U32.HI R7, RZ, R69, R24 ;  /* 0x00000045ff072219 */ /* 0x000fe20000011618 */
[C---:B------:R-:W-:Y:S01]  /*4de0*/  IMAD R2, R72.reuse, R3, RZ ;  /* 0x0000000348027224 */ /* 0x040fe200078e02ff */
[----:B------:R-:W-:Y:S02]  /*4df0*/  SEL R5, R75, R22, !P0 ;  /* 0x000000164b057207 */ /* 0x000fe40004000000 */
[----:B------:R-:W-:Y:S01]  /*4e00*/  SEL R3, R77, R26, !P3 ;  /* 0x0000001a4d037207 */ /* 0x000fe20005800000 */
[----:B------:R-:W-:Y:S01]  /*4e10*/  IMAD R4, R72, R7, RZ ;  /* 0x0000000748047224 */ /* 0x000fe200078e02ff */
[C---:B------:R-:W-:Y:S01]  /*4e20*/  ISETP.GE.AND P0, PT, R5.reuse, R2, PT ;  /* 0x000000020500720c */ /* 0x040fe20003f06270 */
[----:B------:R-:W-:Y:S03]  /*4e30*/  IMAD.HI.U32 R6, R5, R68, RZ ;  /* 0x0000004405067227 */ /* 0x000fe600078e00ff */
[----:B------:R-:W-:Y:S01]  /*4e40*/  ISETP.GE.OR P0, PT, R3, R4, P0 ;  /* 0x000000040300720c */ /* 0x000fe20000706670 */
[----:B------:R-:W-:Y:S01]  /*4e50*/  IMAD.MOV R4, RZ, RZ, -R3 ;  /* 0x000000ffff047224 */ /* 0x000fe200078e0a03 */
[-C--:B------:R-:W-:Y:S03]  /*4e60*/  SHF.R.U32.HI R6, RZ, R69.reuse, R6 ;  /* 0x00000045ff067219 */ /* 0x080fe60000011606 */
[----:B------:R-:W-:Y:S01]  /*4e70*/  IMAD R77, R74, R4, R77 ;  /* 0x000000044a4d7224 */ /* 0x000fe200078e024d */
[----:B------:R-:W-:Y:S05]  /*4e80*/  SEL R15, R5, R6, !P2 ;  /* 0x00000006050f7207 */ /* 0x000fea0005000000 */
[----:B------:R-:W-:Y:S02]  /*4e90*/  IMAD.MOV R6, RZ, RZ, -R15 ;  /* 0x000000ffff067224 */ /* 0x000fe400078e0a0f */
[C---:B------:R-:W-:Y:S04]  /*4ea0*/  @!P0 IMAD.HI.U32 R2, R3.reuse, R68, RZ ;  /* 0x0000004403028227 */ /* 0x040fe800078e00ff */
[----:B------:R-:W-:Y:S01]  /*4eb0*/  IMAD R6, R72, R6, R5 ;  /* 0x0000000648067224 */ /* 0x000fe200078e0205 */
[----:B------:R-:W-:Y:S04]  /*4ec0*/  @!P0 SHF.R.U32.HI R2, RZ, R69, R2 ;  /* 0x00000045ff028219 */ /* 0x000fe80000011602 */
[----:B------:R-:W-:Y:S02]  /*4ed0*/  @!P0 SEL R0, R3, R2, !P2 ;  /* 0x0000000203008207 */ /* 0x000fe40005000000 */
[----:B------:R-:W-:Y:S02]  /*4ee0*/  IADD3 R2, PT, PT, -R5, RZ, RZ ;  /* 0x000000ff05027210 */ /* 0x000fe40007ffe1ff */
[----:B------:R-:W-:Y:S01]  /*4ef0*/  @!P0 IADD3 R8, PT, PT, R15, -R0, RZ ;  /* 0x800000000f088210 */ /* 0x000fe20007ffe0ff */
[----:B------:R-:W-:Y:S02]  /*4f00*/  @!P0 IMAD R0, R7, R6, R0 ;  /* 0x0000000607008224 */ /* 0x000fe400078e0200 */
[----:B------:R-:W-:Y:S02]  /*4f10*/  IMAD R75, R70, R2, R75 ;  /* 0x00000002464b7224 */ /* 0x000fe400078e024b */
[----:B------:R-:W-:Y:S02]  /*4f20*/  @!P0 IMAD R5, R8, R72, R3 ;  /* 0x0000004808058224 */ /* 0x000fe400078e0203 */
[----:B------:R-:W-:Y:S04]  /*4f30*/  @!P0 IMAD.MOV.U32 R3, RZ, RZ, R0 ;  /* 0x000000ffff038224 */ /* 0x000fe800078e0000 */
[----:B------:R-:W-:Y:S02]  /*4f40*/  IMAD R77, R3, R74, R77 ;  /* 0x0000004a034d7224 */ /* 0x000fe400078e024d */
[----:B------:R-:W-:Y:S07]  /*4f50*/  IMAD R75, R5, R70, R75 ;  /* 0x00000046054b7224 */ /* 0x000fee00078e024b */
.L_x_83:
[----:B-1----:R-:W-:Y:S01]  /*4f60*/  @!P1 ISETP.NE.AND P0, PT, R10, 0x1, PT ;  /* 0x000000010a00980c */ /* 0x002fe20003f05270 */
[----:B------:R-:W-:Y:S01]  /*4f70*/  @!P1 IMAD.HI.U32 R3, R75, R11, RZ ;  /* 0x0000000b4b039227 */ /* 0x000fe200078e00ff */
[----:B------:R-:W-:Y:S01]  /*4f80*/  R2UR UR42, R21 ;  /* 0x00000000152a72ca */ /* 0x000fe200000e0000 */
[----:B------:R-:W-:Y:S01]  /*4f90*/  BSSY.RECONVERGENT B6, `(.L_x_84) ;  /* 0x0000031000067945 */ /* 0x000fe20003800200 */
[----:B------:R-:W-:Y:S01]  /*4fa0*/  R2UR UR41, R20 ;  /* 0x00000000142972ca */ /* 0x000fe200000e0000 */
[----:B------:R-:W-:Y:S01]  /*4fb0*/  @!P1 IMAD.HI.U32 R0, R77, R12, RZ ;  /* 0x0000000c4d009227 */ /* 0x000fe200078e00ff */
[----:B------:R-:W-:Y:S02]  /*4fc0*/  @!P1 SHF.R.U32.HI R2, RZ, R14, R3 ;  /* 0x0000000eff029219 */ /* 0x000fe40000011603 */
[----:B------:R-:W-:Y:S01]  /*4fd0*/  @!P1 ISETP.NE.AND P2, PT, R9, 0x1, PT ;  /* 0x000000010900980c */ /* 0x000fe20003f45270 */
[----:B------:R-:W-:Y:S01]  /*4fe0*/  VIADD R173, R173, 0x1 ;  /* 0x00000001adad7836 */ /* 0x000fe20000000000 */
[----:B------:R-:W-:Y:S02]  /*4ff0*/  @!P1 SEL R2, R75, R2, !P0 ;  /* 0x000000024b029207 */ /* 0x000fe40004000000 */
[----:B------:R-:W-:Y:S02]  /*5000*/  @!P1 SHF.R.U32.HI R0, RZ, R13, R0 ;  /* 0x0000000dff009219 */ /* 0x000fe40000011600 */
[----:B------:R-:W-:Y:S01]  /*5010*/  LOP3.LUT P0, RZ, R163, 0x3f0, RZ, 0xc0, !PT ;  /* 0x000003f0a3ff7812 */ /* 0x000fe2000780c0ff */
[----:B------:R-:W-:Y:S01]  /*5020*/  USHF.L.U32 UR42, UR42, 0x7, URZ ;  /* 0x000000072a2a7899 */ /* 0x000fe200080006ff */
[----:B------:R-:W-:Y:S01]  /*5030*/  @!P1 SEL R3, R77, R0, !P2 ;  /* 0x000000004d039207 */ /* 0x000fe20005000000 */
[----:B------:R-:W-:Y:S01]  /*5040*/  USHF.L.U32 UR41, UR41, 0x8, URZ ;  /* 0x0000000829297899 */ /* 0x000fe200080006ff */
[----:B------:R-:W-:Y:S03]  /*5050*/  @P4 SHF.R.U32.HI R164, RZ, 0x10, R17 ;  /* 0x00000010ffa44819 */ /* 0x000fe60000011611 */
[----:B------:R-:W-:Y:S02]  /*5060*/  @!P1 IMAD.IADD R0, R2, 0x1, -R3 ;  /* 0x0000000102009824 */ /* 0x000fe400078e0a03 */
[----:B------:R-:W-:Y:S02]  /*5070*/  @!P1 IMAD.IADD R2, R3, 0x1, -R2 ;  /* 0x0000000103029824 */ /* 0x000fe400078e0a02 */
[----:B------:R-:W-:Y:S02]  /*5080*/  @!P1 IMAD R77, R0, R9, R77 ;  /* 0x00000009004d9224 */ /* 0x000fe400078e024d */
[----:B------:R-:W-:Y:S01]  /*5090*/  @!P1 IMAD R75, R2, R10, R75 ;  /* 0x0000000a024b9224 */ /* 0x000fe200078e024b */
[----:B------:R-:W-:Y:S06]  /*50a0*/  @!P0 BRA `(.L_x_85) ;  /* 0x00000000007c8947 */ /* 0x000fec0003800000 */
[----:B------:R-:W1:Y:S01]  /*50b0*/  LDCU.64 UR8, c[0x4][0x80] ;  /* 0x01001000ff0877ac */ /* 0x000e620008000a00 */
[----:B------:R-:W-:Y:S01]  /*50c0*/  MOV R2, 0x0 ;  /* 0x0000000000027802 */ /* 0x000fe20000000f00 */
[----:B------:R-:W-:Y:S02]  /*50d0*/  HFMA2 R12, -RZ, RZ, 0, 5.9604644775390625e-08 ;  /* 0x00000001ff0c7431 */ /* 0x000fe400000001ff */
[----:B------:R-:W-:Y:S01]  /*50e0*/  IMAD.MOV.U32 R8, RZ, RZ, 0x70 ;  /* 0x00000070ff087424 */ /* 0x000fe200078e00ff */
[----:B------:R2:W3:Y:S01]  /*50f0*/  LDC.64 R14, c[0x4][R2] ;  /* 0x01000000020e7b82 */ /* 0x0004e20000000a00 */
[----:B------:R-:W4:Y:S01]  /*5100*/  LDCU.64 UR6, c[0x4][0x88] ;  /* 0x01001100ff0677ac */ /* 0x000f220008000a00 */
[----:B------:R-:W-:Y:S01]  /*5110*/  IMAD.MOV.U32 R13, RZ, RZ, RZ ;  /* 0x000000ffff0d7224 */ /* 0x000fe200078e00ff */
[----:B------:R-:W2:Y:S01]  /*5120*/  LDCU.64 UR4, c[0x4][0x8] ;  /* 0x01000100ff0477ac */ /* 0x000ea20008000a00 */
[----:B-1----:R-:W-:Y:S01]  /*5130*/  MOV R5, UR9 ;  /* 0x0000000900057c02 */ /* 0x002fe20008000f00 */
[----:B------:R-:W-:Y:S01]  /*5140*/  IMAD.U32 R4, RZ, RZ, UR8 ;  /* 0x00000008ff047e24 */ /* 0x000fe2000f8e00ff */
[----:B----4-:R-:W-:Y:S01]  /*5150*/  MOV R7, UR7 ;  /* 0x0000000700077c02 */ /* 0x010fe20008000f00 */
[----:B------:R-:W-:Y:S01]  /*5160*/  IMAD.U32 R6, RZ, RZ, UR6 ;  /* 0x00000006ff067e24 */ /* 0x000fe2000f8e00ff */
[----:B--2---:R-:W-:Y:S01]  /*5170*/  MOV R11, UR5 ;  /* 0x00000005000b7c02 */ /* 0x004fe20008000f00 */
[----:B------:R-:W-:Y:S02]  /*5180*/  IMAD.U32 R10, RZ, RZ, UR4 ;  /* 0x00000004ff0a7e24 */ /* 0x000fe4000f8e00ff */
[----:B------:R-:W-:Y:S07]  /*5190*/  LEPC R20, `(.L_x_86) ;  /* 0x000000001014794e */ /* 0x000fee0000000000 */
[----:B---3-5:R-:W-:Y:S05]  /*51a0*/  CALL.ABS.NOINC R14 ;  /* 0x000000000e007343 */ /* 0x028fea0003c00000 */
.L_x_86:
[----:B------:R-:W1:Y:S01]  /*51b0*/  LDCU.64 UR8, c[0x4][0x80] ;  /* 0x01001000ff0877ac */ /* 0x000e620008000a00 */
[----:B------:R-:W2:Y:S01]  /*51c0*/  LDC.64 R2, c[0x4][R2] ;  /* 0x0100000002027b82 */ /* 0x000ea20000000a00 */
[----:B------:R-:W-:Y:S02]  /*51d0*/  HFMA2 R12, -RZ, RZ, 0, 5.9604644775390625e-08 ;  /* 0x00000001ff0c7431 */ /* 0x000fe400000001ff */
[----:B------:R-:W-:Y:S02]  /*51e0*/  IMAD.MOV.U32 R8, RZ, RZ, 0x70 ;  /* 0x00000070ff087424 */ /* 0x000fe400078e00ff */
[----:B------:R-:W-:Y:S01]  /*51f0*/  IMAD.MOV.U32 R13, RZ, RZ, RZ ;  /* 0x000000ffff0d7224 */ /* 0x000fe200078e00ff */
[----:B------:R-:W3:Y:S01]  /*5200*/  LDCU.64 UR6, c[0x4][0x88] ;  /* 0x01001100ff0677ac */ /* 0x000ee20008000a00 */
[----:B------:R-:W4:Y:S01]  /*5210*/  LDCU.64 UR4, c[0x4][0x8] ;  /* 0x01000100ff0477ac */ /* 0x000f220008000a00 */
[----:B-1----:R-:W-:Y:S02]  /*5220*/  MOV R4, UR8 ;  /* 0x0000000800047c02 */ /* 0x002fe40008000f00 */
[----:B------:R-:W-:Y:S02]  /*5230*/  MOV R5, UR9 ;  /* 0x0000000900057c02 */ /* 0x000fe40008000f00 */
[----:B---3--:R-:W-:Y:S01]  /*5240*/  MOV R7, UR7 ;  /* 0x0000000700077c02 */ /* 0x008fe20008000f00 */
[----:B------:R-:W-:Y:S01]  /*5250*/  IMAD.U32 R6, RZ, RZ, UR6 ;  /* 0x00000006ff067e24 */ /* 0x000fe2000f8e00ff */
[----:B----4-:R-:W-:Y:S01]  /*5260*/  MOV R11, UR5 ;  /* 0x00000005000b7c02 */ /* 0x010fe20008000f00 */
[----:B------:R-:W-:Y:S02]  /*5270*/  IMAD.U32 R10, RZ, RZ, UR4 ;  /* 0x00000004ff0a7e24 */ /* 0x000fe4000f8e00ff */
[----:B------:R-:W-:Y:S07]  /*5280*/  LEPC R20, `(.L_x_85) ;  /* 0x000000001014794e */ /* 0x000fee0000000000 */
[----:B--2---:R-:W-:Y:S05]  /*5290*/  CALL.ABS.NOINC R2 ;  /* 0x0000000002007343 */ /* 0x004fea0003c00000 */
.L_x_85:
[----:B------:R-:W-:Y:S05]  /*52a0*/  BSYNC.RECONVERGENT B6 ;  /* 0x0000000000067941 */ /* 0x000fea0003800200 */
.L_x_84:
[----:B------:R-:W-:Y:S01]  /*52b0*/  ISETP.NE.U32.AND P4, PT, R150, RZ, PT ;  /* 0x000000ff9600720c */ /* 0x000fe20003f85070 */
[----:B------:R-:W-:Y:S01]  /*52c0*/  UISETP.NE.AND UP2, UPT, UR50, URZ, UPT ;  /* 0x000000ff3200728c */ /* 0x000fe2000bf45270 */
[----:B------:R-:W-:Y:S01]  /*52d0*/  ISETP.NE.U32.AND P2, PT, RZ, UR38, PT ;  /* 0x00000026ff007c0c */ /* 0x000fe2000bf45070 */
[----:B------:R-:W-:Y:S01]  /*52e0*/  UISETP.NE.U32.AND UP1, UPT, UR44, URZ, UPT ;  /* 0x000000ff2c00728c */ /* 0x000fe2000bf25070 */
[----:B------:R-:W-:Y:S01]  /*52f0*/  ISETP.NE.AND.EX P4, PT, R151, RZ, PT, P4 ;  /* 0x000000ff9700720c */ /* 0x000fe20003f85340 */
[----:B------:R-:W-:Y:S01]  /*5300*/  UPLOP3.LUT UP0, UPT, UPT, UPT, UPT, 0x40, 0x4 ;  /* 0x000000000004789c */ /* 0x000fe20003f0e870 */
[----:B------:R-:W-:Y:S01]  /*5310*/  ISETP.NE.AND.EX P2, PT, RZ, UR39, PT, P2 ;  /* 0x00000027ff007c0c */ /* 0x000fe2000bf45320 */
[----:B------:R-:W-:Y:S01]  /*5320*/  UISETP.NE.AND.EX UP1, UPT, UR45, URZ, UPT, UP1 ;  /* 0x000000ff2d00728c */ /* 0x000fe2000bf25310 */
[----:B------:R-:W-:Y:S04]  /*5330*/  PLOP3.LUT P1, PT, PT, PT, UP2, 0x80, 0x8 ;  /* 0x000000000008781c */ /* 0x000fe80003f2f028 */
[----:B------:R-:W-:Y:S06]  /*5340*/  @UP2 UPLOP3.LUT UP0, UPT, UPT, UPT, UP1, 0x80, 0x8 ;  /* 0x000000000008289c */ /* 0x000fec0003f0f010 */
[----:B------:R-:W-:Y:S01]  /*5350*/  PLOP3.LUT P0, PT, PT, PT, UP0, 0x80, 0x8 ;  /* 0x000000000008781c */ /* 0x000fe20003f0f008 */
[----:B------:R-:W-:Y:S01]  /*5360*/  @!UPT UIADD3 URZ, UPT, UPT, URZ, URZ, URZ ;  /* 0x000000fffffff290 */ /* 0x000fe2000fffe0ff */
[----:B------:R-:W-:Y:S11]  /*5370*/  BRA.U !UP1, `(.L_x_87) ;  /* 0x0000000109387547 */ /* 0x000ff6000b800000 */
[----:B------:R-:W-:Y:S01]  /*5380*/  UISETP.NE.U32.AND UP0, UPT, UR38, URZ, UPT ;  /* 0x000000ff2600728c */ /* 0x000fe2000bf05070 */
[----:B------:R-:W-:Y:S02]  /*5390*/  HFMA2 R0, -RZ, RZ, 0, 5.9604644775390625e-08 ;  /* 0x00000001ff007431 */ /* 0x000fe400000001ff */
[----:B------:R-:W-:Y:S01]  /*53a0*/  IMAD.MOV.U32 R155, RZ, RZ, 0x1 ;  /* 0x00000001ff9b7424 */ /* 0x000fe200078e00ff */
[----:B------:R-:W-:Y:S06]  /*53b0*/  UISETP.NE.AND.EX UP0, UPT, UR39, URZ, UPT, UP0 ;  /* 0x000000ff2700728c */ /* 0x000fec000bf05300 */
[----:B------:R-:W-:Y:S05]  /*53c0*/  PLOP3.LUT P3, PT, PT, PT, UP0, 0x80, 0x8 ;  /* 0x000000000008781c */ /* 0x000fea0003f6f008 */
[----:B------:R-:W1:Y:S01]  /*53d0*/  @UP0 LDCU.64 UR6, c[0x0][0x888] ;  /* 0x00011100ff0607ac */ /* 0x000e620008000a00 */
[----:B------:R-:W-:Y:S07]  /*53e0*/  @UP0 UIMAD UR4, UR36, UR44, URZ ;  /* 0x0000002c240402a4 */ /* 0x000fee000f8e02ff */
[----:B------:R-:W-:Y:S01]  /*53f0*/  @!P3 PRMT R155, R0, 0x7610, R155 ;  /* 0x00007610009bb816 */ /* 0x000fe2000000009b */
[----:B-1----:R-:W-:Y:S03]  /*5400*/  @UP0 UIMAD.WIDE UR6, UR4, 0x4, UR6 ;  /* 0x00000004040608a5 */ /* 0x002fe6000f8e0206 */
[----:B------:R-:W1:Y:S03]  /*5410*/  @!UP0 LDCU UR4, c[0x0][0x880] ;  /* 0x00011000ff0487ac */ /* 0x000e660008000800 */
[----:B------:R-:W-:Y:S01]  /*5420*/  IMAD.U32 R2, RZ, RZ, UR6 ;  /* 0x00000006ff027e24 */ /* 0x000fe2000f8e00ff */
[----:B------:R-:W-:Y:S05]  /*5430*/  MOV R3, UR7 ;  /* 0x0000000700037c02 */ /* 0x000fea0008000f00 */
[----:B-----5:R2:W5:Y:S02]  /*5440*/  @P3 LDG.E R81, desc[UR46][R2.64] ;  /* 0x0000002e02513981 */ /* 0x020564000c1e1900 */
[----:B-12---:R-:W-:Y:S02]  /*5450*/  @!P3 IMAD.U32 R81, RZ, RZ, UR4 ;  /* 0x00000004ff51be24 */ /* 0x006fe4000f8e00ff */
.L_x_87:
[----:B------:R-:W-:Y:S05]  /*5460*/  @!P4 BRA `(.L_x_88) ;  /* 0x000000000020c947 */ /* 0x000fea0003800000 */
[----:B------:R-:W-:Y:S04]  /*5470*/  ISETP.NE.U32.AND P3, PT, R148, RZ, PT ;  /* 0x000000ff9400720c */ /* 0x000fe80003f65070 */
[----:B------:R-:W-:Y:S11]  /*5480*/  ISETP.NE.AND.EX P3, PT, R149, RZ, PT, P3 ;  /* 0x000000ff9500720c */ /* 0x000ff60003f65330 */
[----:B------:R-:W-:Y:S02]  /*5490*/  @!UPT UIADD3 URZ, UPT, UPT, URZ, URZ, URZ ;  /* 0x000000fffffff290 */ /* 0x000fe4000fffe0ff */
[----:B------:R-:W1:Y:S01]  /*54a0*/  @P3 LDC.64 R2, c[0x0][0x8a8] ;  /* 0x00022a00ff023b82 */ /* 0x000e620000000a00 */
[----:B------:R-:W-:Y:S04]  /*54b0*/  @P3 IMAD R0, R150, UR36, RZ ;  /* 0x0000002496003c24 */ /* 0x000fe8000f8e02ff */
[----:B-1----:R-:W-:Y:S05]  /*54c0*/  @P3 IMAD.WIDE R2, R0, 0x4, R2 ;  /* 0x0000000400023825 */ /* 0x002fea00078e0202 */
[----:B-----5:R1:W5:Y:S02]  /*54d0*/  @P3 LDG.E R78, desc[UR46][R2.64] ;  /* 0x0000002e024e3981 */ /* 0x020364000c1e1900 */
[----:B-1----:R-:W2:Y:S02]  /*54e0*/  @!P3 LDC R78, c[0x0][0x8a0] ;  /* 0x00022800ff4ebb82 */ /* 0x002ea40000000800 */
.L_x_88:
[----:B-----5:R-:W-:Y:S01]  /*54f0*/  FSETP.NEU.AND P3, PT, R81, RZ, PT ;  /* 0x000000ff5100720b */ /* 0x020fe20003f6d000 */
[----:B------:R-:W-:Y:S01]  /*5500*/  IMAD.SHL.U32 R182, R160, 0x2, RZ ;  /* 0x00000002a0b67824 */ /* 0x000fe200078e00ff */
[----:B------:R-:W-:Y:S01]  /*5510*/  SEL R3, RZ, 0xffffffff, P2 ;  /* 0xffffffffff037807 */ /* 0x000fe20001000000 */
[----:B------:R-:W-:Y:S01]  /*5520*/  IMAD.SHL.U32 R100, R168, 0x10, RZ ;  /* 0x00000010a8647824 */ /* 0x000fe200078e00ff */
[----:B------:R-:W-:Y:S01]  /*5530*/  @P1 LOP3.LUT P2, RZ, R155, 0xff, RZ, 0xc0, !PT ;  /* 0x000000ff9bff1812 */ /* 0x000fe2000784c0ff */
[----:B------:R-:W-:Y:S01]  /*5540*/  VIADD R181, R182, UR48 ;  /* 0x00000030b6b57c36 */ /* 0x000fe20008000000 */
[----:B------:R-:W-:Y:S01]  /*5550*/  @P1 SEL R2, RZ, 0xffffffff, P3 ;  /* 0xffffffffff021807 */ /* 0x000fe20001800000 */
[----:B------:R-:W-:Y:S01]  /*5560*/  IMAD.MOV.U32 R108, RZ, RZ, -0x10 ;  /* 0xfffffff0ff6c7424 */ /* 0x000fe200078e00ff */
[----:B------:R-:W-:Y:S01]  /*5570*/  LOP3.LUT R167, R167, 0x1, RZ, 0x3c, !PT ;  /* 0x00000001a7a77812 */ /* 0x000fe200078e3cff */
[----:B------:R-:W-:Y:S01]  /*5580*/  IMAD.SHL.U32 R102, R169, 0x10, RZ ;  /* 0x00000010a9667824 */ /* 0x000fe200078e00ff */
[----:B------:R-:W-:Y:S01]  /*5590*/  @P0 SEL R2, R3, R2, !P2 ;  /* 0x0000000203020207 */ /* 0x000fe20005000000 */
[C---:B------:R-:W-:Y:S01]  /*55a0*/  IMAD.IADD R177, R181.reuse, 0x1, R100 ;  /* 0x00000001b5b17824 */ /* 0x040fe200078e0264 */
[----:B------:R-:W-:Y:S01]  /*55b0*/  LEA R87, R76, UR48, 0x3 ;  /* 0x000000304c577c11 */ /* 0x000fe2000f8e18ff */
[----:B------:R-:W-:Y:S01]  /*55c0*/  IMAD.IADD R180, R181, 0x1, R102 ;  /* 0x00000001b5b47824 */ /* 0x000fe200078e0266 */
[----:B------:R-:W-:Y:S01]  /*55d0*/  @P1 LOP3.LUT R2, R2, 0x1, RZ, 0xc0, !PT ;  /* 0x0000000102021812 */ /* 0x000fe200078ec0ff */
[----:B------:R-:W-:Y:S01]  /*55e0*/  IMAD.IADD R175, R102, 0x1, R177 ;  /* 0x0000000166af7824 */ /* 0x000fe200078e02b1 */
[----:B------:R-:W-:Y:S01]  /*55f0*/  SHF.L.U32 R0, R166, 0x1f, RZ ;  /* 0x0000001fa6007819 */ /* 0x000fe200000006ff */
[----:B------:R-:W-:Y:S01]  /*5600*/  BSSY B1, `(.L_x_89) ;  /* 0x000004a000017945 */ /* 0x000fe20003800000 */
[----:B------:R-:W-:Y:S01]  /*5610*/  ISETP.NE.U32.OR P4, PT, R2, 0x1, !P1 ;  /* 0x000000010200780c */ /* 0x000fe20004f85470 */
[----:B------:R-:W-:Y:S01]  /*5620*/  IMAD.MOV.U32 R103, RZ, RZ, 0x1 ;  /* 0x00000001ff677424 */ /* 0x000fe200078e00ff */
[----:B------:R-:W-:Y:S01]  /*5630*/  PLOP3.LUT P2, PT, PT, PT, UP1, 0x80, 0x8 ;  /* 0x000000000008781c */ /* 0x000fe20003f4f018 */
[----:B------:R-:W-:Y:S01]  /*5640*/  IMAD R80, R76, 0x100, R79 ;  /* 0x000001004c507824 */ /* 0x000fe200078e024f */
[----:B------:R-:W-:Y:S01]  /*5650*/  SEL R2, RZ, 0xffffffff, P3 ;  /* 0xffffffffff027807 */ /* 0x000fe20001800000 */
[----:B------:R-:W-:Y:S01]  /*5660*/  IMAD.MOV.U32 R101, RZ, RZ, RZ ;  /* 0x000000ffff657224 */ /* 0x000fe200078e00ff */
[----:B------:R-:W-:Y:S02]  /*5670*/  LOP3.LUT P3, R172, R155, 0xff, RZ, 0xc0, !PT ;  /* 0x000000ff9bac7812 */ /* 0x000fe4000786c0ff */
[----:B------:R-:W-:Y:S02]  /*5680*/  CS2R R146, SRZ ;  /* 0x0000000000927805 */ /* 0x000fe4000001ff00 */
[----:B------:R-:W-:Y:S02]  /*5690*/  P2R R179, PR, RZ, 0x10 ;  /* 0x00000010ffb37803 */ /* 0x000fe40000000000 */
[----:B------:R-:W-:Y:S02]  /*56a0*/  CS2R R144, SRZ ;  /* 0x0000000000907805 */ /* 0x000fe4000001ff00 */
[----:B------:R-:W-:Y:S02]  /*56b0*/  CS2R R138, SRZ ;  /* 0x00000000008a7805 */ /* 0x000fe4000001ff00 */
[----:B------:R-:W-:Y:S02]  /*56c0*/  CS2R R136, SRZ ;  /* 0x0000000000887805 */ /* 0x000fe4000001ff00 */
[----:B------:R-:W-:Y:S02]  /*56d0*/  CS2R R130, SRZ ;  /* 0x0000000000827805 */ /* 0x000fe4000001ff00 */
[----:B------:R-:W-:Y:S02]  /*56e0*/  @P4 SHF.L.U32 R4, R167, 0x1f, RZ ;  /* 0x0000001fa7044819 */ /* 0x000fe400000006ff */
[----:B------:R-:W-:Y:S02]  /*56f0*/  CS2R R128, SRZ ;  /* 0x0000000000807805 */ /* 0x000fe4000001ff00 */
[----:B------:R-:W-:Y:S02]  /*5700*/  @P2 SEL R2, R3, R2, !P3 ;  /* 0x0000000203022207 */ /* 0x000fe40005800000 */
[----:B------:R-:W-:Y:S01]  /*5710*/  CS2R R122, SRZ ;  /* 0x00000000007a7805 */ /* 0x000fe2000001ff00 */
[----:B------:R-:W1:Y:S01]  /*5720*/  @P4 SYNCS.PHASECHK.TRANS64.TRYWAIT P1, [UR48+0x50], R4 ;  /* 0x00005004ff0045a7 */ /* 0x000e620008021130 */
[----:B------:R-:W-:Y:S02]  /*5730*/  CS2R R120, SRZ ;  /* 0x0000000000787805 */ /* 0x000fe4000001ff00 */
[----:B------:R-:W-:Y:S02]  /*5740*/  LOP3.LUT R2, R2, 0x1, RZ, 0xc0, !PT ;  /* 0x0000000102027812 */ /* 0x000fe400078ec0ff */
[----:B------:R-:W-:Y:S02]  /*5750*/  CS2R R114, SRZ ;  /* 0x0000000000727805 */ /* 0x000fe4000001ff00 */
[----:B------:R-:W-:Y:S02]  /*5760*/  CS2R R112, SRZ ;  /* 0x0000000000707805 */ /* 0x000fe4000001ff00 */
[----:B------:R-:W-:Y:S02]  /*5770*/  CS2R R106, SRZ ;  /* 0x00000000006a7805 */ /* 0x000fe4000001ff00 */
[----:B------:R-:W-:Y:S02]  /*5780*/  ISETP.NE.U32.AND P2, PT, R2, 0x1, PT ;  /* 0x000000010200780c */ /* 0x000fe40003f45070 */
[----:B------:R-:W-:Y:S02]  /*5790*/  CS2R R104, SRZ ;  /* 0x0000000000687805 */ /* 0x000fe4000001ff00 */
[----:B------:R-:W-:Y:S02]  /*57a0*/  CS2R R98, SRZ ;  /* 0x0000000000627805 */ /* 0x000fe4000001ff00 */
[----:B------:R-:W-:Y:S02]  /*57b0*/  CS2R R96, SRZ ;  /* 0x0000000000607805 */ /* 0x000fe4000001ff00 */
[----:B------:R-:W-:Y:S02]  /*57c0*/  P2R R109, PR, RZ, 0x4 ;  /* 0x00000004ff6d7803 */ /* 0x000fe40000000000 */
[----:B------:R-:W-:Y:S02]  /*57d0*/  CS2R R90, SRZ ;  /* 0x00000000005a7805 */ /* 0x000fe4000001ff00 */
[----:B------:R-:W-:Y:S02]  /*57e0*/  ISETP.NE.U32.AND P2, PT, R161, 0x1, PT ;  /* 0x00000001a100780c */ /* 0x000fe40003f45070 */
[----:B------:R-:W-:Y:S01]  /*57f0*/  CS2R R88, SRZ ;  /* 0x0000000000587805 */ /* 0x000fe2000001ff00 */
[----:B------:R3:W4:Y:S01]  /*5800*/  SYNCS.PHASECHK.TRANS64.TRYWAIT P0, [R87+URZ+0xc0], R0 ;  /* 0x0000c000570075a7 */ /* 0x00072200080011ff */
[----:B------:R-:W-:Y:S05]  /*5810*/  SEL R108, R108, 0x10, !P2 ;  /* 0x000000106c6c7807 */ /* 0x000fea0005000000 */
[----:B------:R-:W-:Y:S02]  /*5820*/  IMAD.IADD R181, R181, 0x1, R108 ;  /* 0x00000001b5b57824 */ /* 0x000fe400078e026c */
[C---:B------:R-:W-:Y:S02]  /*5830*/  IMAD.IADD R178, R108.reuse, 0x1, R180 ;  /* 0x000000016cb27824 */ /* 0x040fe400078e02b4 */
[C---:B------:R-:W-:Y:S02]  /*5840*/  IMAD.IADD R176, R108.reuse, 0x1, R177 ;  /* 0x000000016cb07824 */ /* 0x040fe400078e02b1 */
[----:B------:R-:W-:Y:S01]  /*5850*/  IMAD.IADD R174, R108, 0x1, R175 ;  /* 0x000000016cae7824 */ /* 0x000fe200078e02af */
[----:B-1----:R-:W-:Y:S01]  /*5860*/  @P4 SEL R103, RZ, 0x1, !P1 ;  /* 0x00000001ff674807 */ /* 0x002fe20004800000 */
[----:B---3--:R-:W-:Y:S06]  /*5870*/  @!P4 BRA `(.L_x_90) ;  /* 0x000000000088c947 */ /* 0x008fec0003800000 */
[----:B------:R-:W-:Y:S01]  /*5880*/  IMAD.MOV.U32 R147, RZ, RZ, RZ ;  /* 0x000000ffff937224 */ /* 0x000fe200078e00ff */
[----:B------:R-:W-:Y:S01]  /*5890*/  ISETP.NE.AND P1, PT, R103, RZ, PT ;  /* 0x000000ff6700720c */ /* 0x000fe20003f25270 */
[----:B------:R-:W-:Y:S01]  /*58a0*/  BSSY B0, `(.L_x_91) ;  /* 0x0000014000007945 */ /* 0x000fe20003800000 */
[----:B------:R-:W-:Y:S02]  /*58b0*/  CS2R R90, SRZ ;  /* 0x00000000005a7805 */ /* 0x000fe4000001ff00 */
        /* <DEDUP_REMOVED lines=13> */
[----:B------:R-:W-:Y:S01]  /*5990*/  CS2R R144, SRZ ;  /* 0x0000000000907805 */ /* 0x000fe2000001ff00 */
[----:B------:R-:W-:Y:S06]  /*59a0*/  @P1 BRA `(.L_x_92) ;  /* 0x00000000000c1947 */ /* 0x000fec0003800000 */
[----:B------:R-:W-:Y:S04]  /*59b0*/  SHF.L.U32 R3, R167, 0x1f, RZ ;  /* 0x0000001fa7037819 */ /* 0x000fe800000006ff */
[----:B------:R-:W1:Y:S02]  /*59c0*/  SYNCS.PHASECHK.TRANS64.TRYWAIT P1, [UR48+0x50], R3 ;  /* 0x00005003ff0075a7 */ /* 0x000e640008021130 */
[----:B-1----:R-:W-:Y:S05]  /*59d0*/  @!P1 BRA `(.L_x_93) ;  /* 0x0000005c00049947 */ /* 0x002fea0003800000 */
.L_x_92:
[----:B------:R-:W-:Y:S05]  /*59e0*/  BSYNC B0 ;  /* 0x0000000000007941 */ /* 0x000fea0003800000 */
.L_x_91:
[----:B------:R-:W-:Y:S01]  /*59f0*/  ISETP.NE.AND P1, PT, R109, RZ, PT ;  /* 0x000000ff6d00720c */ /* 0x000fe20003f25270 */
[----:B------:R-:W-:Y:S11]  /*5a00*/  HFMA2 R101, -RZ, RZ, 0, 5.9604644775390625e-08 ;  /* 0x00000001ff657431 */ /* 0x000ff600000001ff */
[----:B------:R-:W-:Y:S01]  /*5a10*/  @!UPT UIADD3 URZ, UPT, UPT, URZ, URZ, URZ ;  /* 0x000000fffffff290 */ /* 0x000fe2000fffe0ff */
[----:B------:R3:W1:Y:S04]  /*5a20*/  @P1 LDS.128 R88, [R182+UR48+0x400] ;  /* 0x00040030b6581984 */ /* 0x0006680008000c00 */
[----:B------:R3:W1:Y:S04]  /*5a30*/  @P1 LDS.128 R96, [R181+0x400] ;  /* 0x00040000b5601984 */ /* 0x0006680000000c00 */
[----:B------:R3:W1:Y:S04]  /*5a40*/  @P1 LDS.128 R104, [R180+0x400] ;  /* 0x00040000b4681984 */ /* 0x0006680000000c00 */
[----:B------:R3:W1:Y:S04]  /*5a50*/  @P1 LDS.128 R112, [R178+0x400] ;  /* 0x00040000b2701984 */ /* 0x0006680000000c00 */
[----:B------:R3:W1:Y:S04]  /*5a60*/  @P1 LDS.128 R120, [R177+0x400] ;  /* 0x00040000b1781984 */ /* 0x0006680000000c00 */
[----:B------:R3:W1:Y:S04]  /*5a70*/  @P1 LDS.128 R128, [R176+0x400] ;  /* 0x00040000b0801984 */ /* 0x0006680000000c00 */
[----:B------:R3:W1:Y:S04]  /*5a80*/  @P1 LDS.128 R136, [R175+0x400] ;  /* 0x00040000af881984 */ /* 0x0006680000000c00 */
[----:B------:R3:W1:Y:S02]  /*5a90*/  @P1 LDS.128 R144, [R174+0x400] ;  /* 0x00040000ae901984 */ /* 0x0006640000000c00 */
.L_x_90:
[----:B------:R-:W-:Y:S05]  /*5aa0*/  BSYNC B1 ;  /* 0x0000000000017941 */ /* 0x000fea0003800000 */
.L_x_89:
[----:B-1----:R-:W-:Y:S04]  /*5ab0*/  SHF.R.U32.HI R3, RZ, 0x15, R80 ;  /* 0x00000015ff037819 */ /* 0x002fe80000011650 */
[----:B------:R-:W-:Y:S01]  /*5ac0*/  LOP3.LUT P1, RZ, R3, 0x3, R162, 0x48, !PT ;  /* 0x0000000303ff7812 */ /* 0x000fe200078248a2 */
[----:B------:R-:W-:Y:S01]  /*5ad0*/  @!UPT UIADD3 URZ, UPT, UPT, URZ, URZ, URZ ;  /* 0x000000fffffff290 */ /* 0x000fe2000fffe0ff */
[----:B----4-:R-:W-:Y:S11]  /*5ae0*/  @P0 BRA `(.L_x_94) ;  /* 0x0000000000080947 */ /* 0x010ff60003800000 */
[----:B------:R-:W1:Y:S02]  /*5af0*/  SYNCS.PHASECHK.TRANS64.TRYWAIT P0, [R87+URZ+0xc0], R0 ;  /* 0x0000c000570075a7 */ /* 0x000e6400080011ff */
[----:B-1----:R-:W-:Y:S05]  /*5b00*/  @!P0 BRA `(.L_x_95) ;  /* 0x0000005800d08947 */ /* 0x002fea0003800000 */
.L_x_94:
[----:B------:R-:W-:Y:S05]  /*5b10*/  @!P1 BRA `(.L_x_96) ;  /* 0x0000000000409947 */ /* 0x000fea0003800000 */
[----:B------:R-:W4:Y:S01]  /*5b20*/  LDCU.64 UR8, c[0x4][0x70] ;  /* 0x01000e00ff0877ac */ /* 0x000f220008000a00 */
[----:B------:R-:W-:Y:S01]  /*5b30*/  MOV R3, 0x0 ;  /* 0x0000000000037802 */ /* 0x000fe20000000f00 */
[----:B------:R-:W-:Y:S02]  /*5b40*/  HFMA2 R12, -RZ, RZ, 0, 5.9604644775390625e-08 ;  /* 0x00000001ff0c7431 */ /* 0x000fe400000001ff */
[----:B------:R-:W-:Y:S02]  /*5b50*/  IMAD.MOV.U32 R8, RZ, RZ, 0x192 ;  /* 0x00000192ff087424 */ /* 0x000fe400078e00ff */
[----:B------:R-:W-:Y:S01]  /*5b60*/  IMAD.MOV.U32 R13, RZ, RZ, RZ ;  /* 0x000000ffff0d7224 */ /* 0x000fe200078e00ff */
[----:B------:R-:W5:Y:S01]  /*5b70*/  LDCU.64 UR6, c[0x4][0x78] ;  /* 0x01000f00ff0677ac */ /* 0x000f620008000a00 */
[----:B------:R-:W1:Y:S01]  /*5b80*/  LDC.64 R2, c[0x4][R3] ;  /* 0x0100000003027b82 */ /* 0x000e620000000a00 */
[----:B------:R-:W2:Y:S01]  /*5b90*/  LDCU.64 UR4, c[0x4][0x10] ;  /* 0x01000200ff0477ac */ /* 0x000ea20008000a00 */
[----:B----4-:R-:W-:Y:S01]  /*5ba0*/  MOV R5, UR9 ;  /* 0x0000000900057c02 */ /* 0x010fe20008000f00 */
[----:B------:R-:W-:Y:S01]  /*5bb0*/  IMAD.U32 R4, RZ, RZ, UR8 ;  /* 0x00000008ff047e24 */ /* 0x000fe2000f8e00ff */
[----:B-----5:R-:W-:Y:S01]  /*5bc0*/  MOV R7, UR7 ;  /* 0x0000000700077c02 */ /* 0x020fe20008000f00 */
[----:B------:R-:W-:Y:S01]  /*5bd0*/  IMAD.U32 R6, RZ, RZ, UR6 ;  /* 0x00000006ff067e24 */ /* 0x000fe2000f8e00ff */
[----:B--2---:R-:W-:Y:S01]  /*5be0*/  MOV R11, UR5 ;  /* 0x00000005000b7c02 */ /* 0x004fe20008000f00 */
[----:B------:R-:W-:Y:S02]  /*5bf0*/  IMAD.U32 R10, RZ, RZ, UR4 ;  /* 0x00000004ff0a7e24 */ /* 0x000fe4000f8e00ff */
[----:B------:R-:W-:Y:S07]  /*5c00*/  LEPC R20, `(.L_x_96) ;  /* 0x000000001014794e */ /* 0x000fee0000000000 */
[----:B-1-3--:R-:W-:Y:S05]  /*5c10*/  CALL.ABS.NOINC R2 ;  /* 0x0000000002007343 */ /* 0x00afea0003c00000 */
.L_x_96:
[----:B------:R-:W-:Y:S01]  /*5c20*/  SHF.L.U32 R82, R88, 0x10, RZ ;  /* 0x0000001058527819 */ /* 0x000fe200000006ff */
[----:B------:R-:W-:Y:S05]  /*5c30*/  WARPSYNC.ALL ;  /* 0x0000000000007948 */ /* 0x000fea0003800000 */
[----:B------:R-:W-:Y:S01]  /*5c40*/  R2UR UR4, R80 ;  /* 0x00000000500472ca */ /* 0x000fe200000e0000 */
[----:B------:R-:W-:Y:S01]  /*5c50*/  BSSY.RECONVERGENT B0, `(.L_x_97) ;  /* 0x00000fc000007945 */ /* 0x000fe20003800200 */
[----:B------:R-:W-:Y:S02]  /*5c60*/  LOP3.LUT R83, R88, 0xffff0000, RZ, 0xc0, !PT ;  /* 0xffff000058537812 */ /* 0x000fe400078ec0ff */
[----:B------:R-:W-:Y:S02]  /*5c70*/  LOP3.LUT R84, R89, 0xffff0000, RZ, 0xc0, !PT ;  /* 0xffff000059547812 */ /* 0x000fe400078ec0ff */
[C---:B------:R-:W-:Y:S02]  /*5c80*/  SHF.L.U32 R85, R107.reuse, 0x10, RZ ;  /* 0x000000106b557819 */ /* 0x040fe400000006ff */
[----:B------:R-:W-:Y:S02]  /*5c90*/  LOP3.LUT R86, R107, 0xffff0000, RZ, 0xc0, !PT ;  /* 0xffff00006b567812 */ /* 0x000fe400078ec0ff */
[----:B------:R-:W-:Y:S03]  /*5ca0*/  ISETP.NE.AND P0, PT, R170, RZ, PT ;  /* 0x000000ffaa00720c */ /* 0x000fe60003f05270 */
[----:B------:R-:W1:Y:S02]  /*5cb0*/  LDTM.x64 R4, tmem[UR4] ;  /* 0x00000004000479ee */ /* 0x000e640008340000 */
[C---:B-12---:R-:W-:Y:S01]  /*5cc0*/  FMUL R0, R78.reuse, R4 ;  /* 0x000000044e007220 */ /* 0x046fe20000400000 */
[C---:B------:R-:W-:Y:S01]  /*5cd0*/  FMUL R2, R78.reuse, R5 ;  /* 0x000000054e027220 */ /* 0x040fe20000400000 */
[C---:B------:R-:W-:Y:S01]  /*5ce0*/  FMUL R3, R78.reuse, R6 ;  /* 0x000000064e037220 */ /* 0x040fe20000400000 */
[----:B------:R-:W-:Y:S01]  /*5cf0*/  FMUL R7, R78, R7 ;  /* 0x000000074e077220 */ /* 0x000fe20000400000 */
[----:B------:R-:W-:Y:S01]  /*5d00*/  FFMA R0, R81, R82, R0 ;  /* 0x0000005251007223 */ /* 0x000fe20000000000 */
[----:B------:R-:W-:Y:S01]  /*5d10*/  SHF.L.U32 R82, R89, 0x10, RZ ;  /* 0x0000001059527819 */ /* 0x000fe200000006ff */
[C---:B------:R-:W-:Y:S01]  /*5d20*/  FFMA R2, R81.reuse, R83, R2 ;  /* 0x0000005351027223 */ /* 0x040fe20000000002 */
[----:B------:R-:W-:Y:S01]  /*5d30*/  SHF.L.U32 R83, R90, 0x10, RZ ;  /* 0x000000105a537819 */ /* 0x000fe200000006ff */
[C---:B------:R-:W-:Y:S01]  /*5d40*/  FMUL R4, R78.reuse, R8 ;  /* 0x000000084e047220 */ /* 0x040fe20000400000 */
[----:B------:R-:W-:Y:S01]  /*5d50*/  FMUL R5, R78, R9 ;  /* 0x000000094e057220 */ /* 0x000fe20000400000 */
[C---:B------:R-:W-:Y:S01]  /*5d60*/  FFMA R3, R81.reuse, R82, R3 ;  /* 0x0000005251037223 */ /* 0x040fe20000000003 */
[----:B------:R-:W-:Y:S01]  /*5d70*/  LOP3.LUT R82, R90, 0xffff0000, RZ, 0xc0, !PT ;  /* 0xffff00005a527812 */ /* 0x000fe200078ec0ff */
[----:B------:R-:W-:Y:S01]  /*5d80*/  FFMA R7, R81, R84, R7 ;  /* 0x0000005451077223 */ /* 0x000fe20000000007 */
[----:B------:R-:W-:Y:S01]  /*5d90*/  LOP3.LUT R84, R91, 0xffff0000, RZ, 0xc0, !PT ;  /* 0xffff00005b547812 */ /* 0x000fe200078ec0ff */
[----:B------:R-:W-:Y:S01]  /*5da0*/  FFMA R4, R81, R83, R4 ;  /* 0x0000005351047223 */ /* 0x000fe20000000004 */
[----:B------:R-:W-:Y:S01]  /*5db0*/  SHF.L.U32 R83, R91, 0x10, RZ ;  /* 0x000000105b537819 */ /* 0x000fe200000006ff */
[----:B------:R-:W-:Y:S01]  /*5dc0*/  FMUL R6, R78, R10 ;  /* 0x0000000a4e067220 */ /* 0x000fe20000400000 */
[----:B------:R-:W-:Y:S01]  /*5dd0*/  F2FP.BF16.F32.PACK_AB R92, R2, R0 ;  /* 0x00000000025c723e */ /* 0x000fe200000010ff */
[----:B------:R-:W-:Y:S01]  /*5de0*/  FMUL R11, R78, R11 ;  /* 0x0000000b4e0b7220 */ /* 0x000fe20000400000 */
[----:B------:R-:W-:Y:S01]  /*5df0*/  F2FP.BF16.F32.PACK_AB R93, R7, R3 ;  /* 0x00000003075d723e */ /* 0x000fe200000010ff */
[C---:B------:R-:W-:Y:S01]  /*5e00*/  FFMA R5, R81.reuse, R82, R5 ;  /* 0x0000005251057223 */ /* 0x040fe20000000005 */
[----:B------:R-:W-:Y:S01]  /*5e10*/  SHF.L.U32 R82, R96, 0x10, RZ ;  /* 0x0000001060527819 */ /* 0x000fe200000006ff */
[----:B------:R-:W-:Y:S01]  /*5e20*/  FFMA R6, R81, R83, R6 ;  /* 0x0000005351067223 */ /* 0x000fe20000000006 */
[----:B------:R-:W-:Y:S01]  /*5e30*/  SHF.L.U32 R83, R98, 0x10, RZ ;  /* 0x0000001062537819 */ /* 0x000fe200000006ff */
[----:B------:R-:W-:Y:S01]  /*5e40*/  FMUL R8, R78, R12 ;  /* 0x0000000c4e087220 */ /* 0x000fe20000400000 */
[----:B------:R-:W-:Y:S01]  /*5e50*/  F2FP.BF16.F32.PACK_AB R94, R5, R4 ;  /* 0x00000004055e723e */ /* 0x000fe200000010ff */
[C---:B------:R-:W-:Y:S01]  /*5e60*/  FFMA R11, R81.reuse, R84, R11 ;  /* 0x00000054510b7223 */ /* 0x040fe2000000000b */
[----:B------:R-:W-:Y:S01]  /*5e70*/  LOP3.LUT R84, R96, 0xffff0000, RZ, 0xc0, !PT ;  /* 0xffff000060547812 */ /* 0x000fe200078ec0ff */
[C---:B------:R-:W-:Y:S01]  /*5e80*/  FMUL R9, R78.reuse, R13 ;  /* 0x0000000d4e097220 */ /* 0x040fe20000400000 */
[----:B------:R-:W-:Y:S01]  /*5e90*/  FFMA R8, R81, R82, R8 ;  /* 0x0000005251087223 */ /* 0x000fe20000000008 */
[----:B------:R-:W-:Y:S01]  /*5ea0*/  SHF.L.U32 R82, R97, 0x10, RZ ;  /* 0x0000001061527819 */ /* 0x000fe200000006ff */
[C---:B------:R-:W-:Y:S01]  /*5eb0*/  FMUL R10, R78.reuse, R14 ;  /* 0x0000000e4e0a7220 */ /* 0x040fe20000400000 */
[----:B------:R-:W-:Y:S01]  /*5ec0*/  F2FP.BF16.F32.PACK_AB R95, R11, R6 ;  /* 0x000000060b5f723e */ /* 0x000fe200000010ff */
[----:B------:R-:W-:Y:S01]  /*5ed0*/  FFMA R9, R81, R84, R9 ;  /* 0x0000005451097223 */ /* 0x000fe20000000009 */
[----:B------:R-:W-:Y:S01]  /*5ee0*/  LOP3.LUT R84, R97, 0xffff0000, RZ, 0xc0, !PT ;  /* 0xffff000061547812 */ /* 0x000fe200078ec0ff */
[----:B------:R-:W-:Y:S01]  /*5ef0*/  FMUL R15, R78, R15 ;  /* 0x0000000f4e0f7220 */ /* 0x000fe20000400000 */
[----:B------:R-:W-:Y:S01]  /*5f00*/  FFMA R10, R81, R82, R10 ;  /* 0x00000052510a7223 */ /* 0x000fe2000000000a */
[----:B------:R-:W-:Y:S01]  /*5f10*/  LOP3.LUT R82, R98, 0xffff0000, RZ, 0xc0, !PT ;  /* 0xffff000062527812 */ /* 0x000fe200078ec0ff */
[C---:B------:R-:W-:Y:S01]  /*5f20*/  FMUL R12, R78.reuse, R16 ;  /* 0x000000104e0c7220 */ /* 0x040fe20000400000 */
[----:B------:R-:W-:Y:S01]  /*5f30*/  F2FP.BF16.F32.PACK_AB R116, R9, R8 ;  /* 0x000000080974723e */ /* 0x000fe200000010ff */
[----:B------:R-:W-:Y:S01]  /*5f40*/  FMUL R13, R78, R17 ;  /* 0x000000114e0d7220 */ /* 0x000fe20000400000 */
[----:B------:R-:W-:Y:S01]  /*5f50*/  FFMA R15, R81, R84, R15 ;  /* 0x00000054510f7223 */ /* 0x000fe2000000000f */
[----:B------:R-:W-:Y:S01]  /*5f60*/  LOP3.LUT R84, R99, 0xffff0000, RZ, 0xc0, !PT ;  /* 0xffff000063547812 */ /* 0x000fe200078ec0ff */
[----:B------:R-:W-:Y:S01]  /*5f70*/  FFMA R12, R81, R83, R12 ;  /* 0x00000053510c7223 */ /* 0x000fe2000000000c */
[----:B------:R-:W-:Y:S01]  /*5f80*/  SHF.L.U32 R83, R99, 0x10, RZ ;  /* 0x0000001063537819 */ /* 0x000fe200000006ff */
[----:B------:R-:W-:Y:S01]  /*5f90*/  FFMA R13, R81, R82, R13 ;  /* 0x00000052510d7223 */ /* 0x000fe2000000000d */
[----:B------:R-:W-:Y:S01]  /*5fa0*/  SHF.L.U32 R82, R104, 0x10, RZ ;  /* 0x0000001068527819 */ /* 0x000fe200000006ff */
[C---:B------:R-:W-:Y:S01]  /*5fb0*/  FMUL R14, R78.reuse, R18 ;  /* 0x000000124e0e7220 */ /* 0x040fe20000400000 */
[----:B------:R-:W-:Y:S01]  /*5fc0*/  F2FP.BF16.F32.PACK_AB R117, R15, R10 ;  /* 0x0000000a0f75723e */ /* 0x000fe200000010ff */
[C---:B------:R-:W-:Y:S01]  /*5fd0*/  FMUL R19, R78.reuse, R19 ;  /* 0x000000134e137220 */ /* 0x040fe20000400000 */
[----:B------:R-:W-:Y:S01]  /*5fe0*/  F2FP.BF16.F32.PACK_AB R118, R13, R12 ;  /* 0x0000000c0d76723e */ /* 0x000fe200000010ff */
[----:B------:R-:W-:Y:S01]  /*5ff0*/  FMUL R16, R78, R20 ;  /* 0x000000144e107220 */ /* 0x000fe20000400000 */
[C---:B------:R-:W-:Y:S01]  /*6000*/  FFMA R14, R81.reuse, R83, R14 ;  /* 0x00000053510e7223 */ /* 0x040fe2000000000e */
[----:B------:R-:W-:Y:S01]  /*6010*/  SHF.L.U32 R83, R106, 0x10, RZ ;  /* 0x000000106a537819 */ /* 0x000fe200000006ff */
[C---:B------:R-:W-:Y:S01]  /*6020*/  FFMA R19, R81.reuse, R84, R19 ;  /* 0x0000005451137223 */ /* 0x040fe20000000013 */
[----:B------:R-:W-:Y:S01]  /*6030*/  LOP3.LUT R84, R104, 0xffff0000, RZ, 0xc0, !PT ;  /* 0xffff000068547812 */ /* 0x000fe200078ec0ff */
[----:B------:R-:W-:Y:S01]  /*6040*/  FFMA R16, R81, R82, R16 ;  /* 0x0000005251107223 */ /* 0x000fe20000000010 */
[----:B------:R-:W-:Y:S01]  /*6050*/  SHF.L.U32 R82, R105, 0x10, RZ ;  /* 0x0000001069527819 */ /* 0x000fe200000006ff */
[C---:B------:R-:W-:Y:S01]  /*6060*/  FMUL R17, R78.reuse, R21 ;  /* 0x000000154e117220 */ /* 0x040fe20000400000 */
[----:B------:R-:W-:Y:S01]  /*6070*/  F2FP.BF16.F32.PACK_AB R119, R19, R14 ;  /* 0x0000000e1377723e */ /* 0x000fe200000010ff */
[C---:B------:R-:W-:Y:S01]  /*6080*/  FMUL R18, R78.reuse, R22 ;  /* 0x000000164e127220 */ /* 0x040fe20000400000 */
[----:B------:R-:W-:Y:S01]  /*6090*/  FMUL R23, R78, R23 ;  /* 0x000000174e177220 */ /* 0x000fe20000400000 */
[C---:B------:R-:W-:Y:S01]  /*60a0*/  FFMA R17, R81.reuse, R84, R17 ;  /* 0x0000005451117223 */ /* 0x040fe20000000011 */
[----:B------:R-:W-:Y:S01]  /*60b0*/  LOP3.LUT R84, R106, 0xffff0000, RZ, 0xc0, !PT ;  /* 0xffff00006a547812 */ /* 0x000fe200078ec0ff */
[----:B------:R-:W-:Y:S01]  /*60c0*/  FFMA R18, R81, R82, R18 ;  /* 0x0000005251127223 */ /* 0x000fe20000000012 */
[----:B------:R-:W-:Y:S01]  /*60d0*/  LOP3.LUT R82, R105, 0xffff0000, RZ, 0xc0, !PT ;  /* 0xffff000069527812 */ /* 0x000fe200078ec0ff */
[C---:B------:R-:W-:Y:S01]  /*60e0*/  FMUL R20, R78.reuse, R24 ;  /* 0x000000184e147220 */ /* 0x040fe20000400000 */
[----:B------:R-:W-:Y:S01]  /*60f0*/  F2FP.BF16.F32.PACK_AB R124, R17, R16 ;  /* 0x00000010117c723e */ /* 0x000fe200000010ff */
[C---:B------:R-:W-:Y:S01]  /*6100*/  FMUL R21, R78.reuse, R25 ;  /* 0x000000194e157220 */ /* 0x040fe20000400000 */
[----:B------:R-:W-:Y:S01]  /*6110*/  FMUL R22, R78, R26 ;  /* 0x0000001a4e167220 */ /* 0x000fe20000400000 */
[C---:B------:R-:W-:Y:S01]  /*6120*/  FFMA R23, R81.reuse, R82, R23 ;  /* 0x0000005251177223 */ /* 0x040fe20000000017 */
[----:B------:R-:W-:Y:S01]  /*6130*/  SHF.L.U32 R82, R112, 0x10, RZ ;  /* 0x0000001070527819 */ /* 0x000fe200000006ff */
[C---:B------:R-:W-:Y:S01]  /*6140*/  FMUL R27, R78.reuse, R27 ;  /* 0x0000001b4e1b7220 */ /* 0x040fe20000400000 */
[----:B------:R-:W-:Y:S01]  /*6150*/  FFMA R20, R81, R83, R20 ;  /* 0x0000005351147223 */ /* 0x000fe20000000014 */
[----:B------:R-:W-:Y:S01]  /*6160*/  SHF.L.U32 R83, R113, 0x10, RZ ;  /* 0x0000001071537819 */ /* 0x000fe200000006ff */
[----:B------:R-:W-:Y:S01]  /*6170*/  FMUL R24, R78, R28 ;  /* 0x0000001c4e187220 */ /* 0x000fe20000400000 */
[----:B------:R-:W-:Y:S01]  /*6180*/  F2FP.BF16.F32.PACK_AB R125, R23, R18 ;  /* 0x00000012177d723e */ /* 0x000fe200000010ff */
[C---:B------:R-:W-:Y:S01]  /*6190*/  FFMA R21, R81.reuse, R84, R21 ;  /* 0x0000005451157223 */ /* 0x040fe20000000015 */
[----:B------:R-:W-:Y:S01]  /*61a0*/  LOP3.LUT R84, R112, 0xffff0000, RZ, 0xc0, !PT ;  /* 0xffff000070547812 */ /* 0x000fe200078ec0ff */
[----:B------:R-:W-:Y:S01]  /*61b0*/  FFMA R22, R81, R85, R22 ;  /* 0x0000005551167223 */ /* 0x000fe20000000016 */
[----:B------:R-:W-:Y:S01]  /*61c0*/  SHF.L.U32 R85, R115, 0x10, RZ ;  /* 0x0000001073557819 */ /* 0x000fe200000006ff */
[----:B------:R-:W-:Y:S01]  /*61d0*/  FFMA R27, R81, R86, R27 ;  /* 0x00000056511b7223 */ /* 0x000fe2000000001b */
[----:B------:R-:W-:Y:S01]  /*61e0*/  F2FP.BF16.F32.PACK_AB R126, R21, R20 ;  /* 0x00000014157e723e */ /* 0x000fe200000010ff */
[----:B------:R-:W-:Y:S01]  /*61f0*/  FFMA R24, R81, R82, R24 ;  /* 0x0000005251187223 */ /* 0x000fe20000000018 */
[----:B------:R-:W-:Y:S01]  /*6200*/  LOP3.LUT R82, R113, 0xffff0000, RZ, 0xc0, !PT ;  /* 0xffff000071527812 */ /* 0x000fe200078ec0ff */
[C---:B------:R-:W-:Y:S01]  /*6210*/  FMUL R25, R78.reuse, R29 ;  /* 0x0000001d4e197220 */ /* 0x040fe20000400000 */
[----:B------:R-:W-:Y:S01]  /*6220*/  F2FP.BF16.F32.PACK_AB R127, R27, R22 ;  /* 0x000000161b7f723e */ /* 0x000fe200000010ff */
[C---:B------:R-:W-:Y:S01]  /*6230*/  FMUL R26, R78.reuse, R30 ;  /* 0x0000001e4e1a7220 */ /* 0x040fe20000400000 */
[----:B------:R-:W-:Y:S01]  /*6240*/  LOP3.LUT R86, R147, 0xffff0000, RZ, 0xc0, !PT ;  /* 0xffff000093567812 */ /* 0x000fe200078ec0ff */
[----:B------:R-:W-:Y:S01]  /*6250*/  FMUL R31, R78, R31 ;  /* 0x0000001f4e1f7220 */ /* 0x000fe20000400000 */
[----:B------:R-:W-:Y:S01]  /*6260*/  FFMA R25, R81, R84, R25 ;  /* 0x0000005451197223 */ /* 0x000fe20000000019 */
[----:B------:R-:W-:Y:S01]  /*6270*/  LOP3.LUT R84, R115, 0xffff0000, RZ, 0xc0, !PT ;  /* 0xffff000073547812 */ /* 0x000fe200078ec0ff */
[C---:B------:R-:W-:Y:S01]  /*6280*/  FFMA R26, R81.reuse, R83, R26 ;  /* 0x00000053511a7223 */ /* 0x040fe2000000001a */
[C---:B------:R-:W-:Y:S01]  /*6290*/  SHF.L.U32 R83, R114.reuse, 0x10, RZ ;  /* 0x0000001072537819 */ /* 0x040fe200000006ff */
[C---:B------:R-:W-:Y:S01]  /*62a0*/  FFMA R31, R81.reuse, R82, R31 ;  /* 0x00000052511f7223 */ /* 0x040fe2000000001f */
[----:B------:R-:W-:Y:S01]  /*62b0*/  LOP3.LUT R82, R114, 0xffff0000, RZ, 0xc0, !PT ;  /* 0xffff000072527812 */ /* 0x000fe200078ec0ff */
[C---:B------:R-:W-:Y:S01]  /*62c0*/  FMUL R28, R78.reuse, R32 ;  /* 0x000000204e1c7220 */ /* 0x040fe20000400000 */
[C---:B------:R-:W-:Y:S01]  /*62d0*/  FMUL R29, R78.reuse, R33 ;  /* 0x000000214e1d7220 */ /* 0x040fe20000400000 */
[C---:B------:R-:W-:Y:S01]  /*62e0*/  FMUL R30, R78.reuse, R34 ;  /* 0x000000224e1e7220 */ /* 0x040fe20000400000 */
[----:B------:R-:W-:Y:S01]  /*62f0*/  FMUL R35, R78, R35 ;  /* 0x000000234e237220 */ /* 0x000fe20000400000 */
[----:B------:R-:W-:Y:S01]  /*6300*/  FFMA R28, R81, R83, R28 ;  /* 0x00000053511c7223 */ /* 0x000fe2000000001c */
[----:B------:R-:W-:Y:S01]  /*6310*/  SHF.L.U32 R83, R121, 0x10, RZ ;  /* 0x0000001079537819 */ /* 0x000fe200000006ff */
[C---:B------:R-:W-:Y:S01]  /*6320*/  FFMA R29, R81.reuse, R82, R29 ;  /* 0x00000052511d7223 */ /* 0x040fe2000000001d */
[C---:B------:R-:W-:Y:S01]  /*6330*/  SHF.L.U32 R82, R120.reuse, 0x10, RZ ;  /* 0x0000001078527819 */ /* 0x040fe200000006ff */
[----:B------:R-:W-:Y:S01]  /*6340*/  FFMA R30, R81, R85, R30 ;  /* 0x00000055511e7223 */ /* 0x000fe2000000001e */
[----:B------:R-:W-:Y:S01]  /*6350*/  SHF.L.U32 R85, R123, 0x10, RZ ;  /* 0x000000107b557819 */ /* 0x000fe200000006ff */
[C---:B------:R-:W-:Y:S01]  /*6360*/  FFMA R35, R81.reuse, R84, R35 ;  /* 0x0000005451237223 */ /* 0x040fe20000000023 */
[----:B------:R-:W-:Y:S01]  /*6370*/  LOP3.LUT R84, R120, 0xffff0000, RZ, 0xc0, !PT ;  /* 0xffff000078547812 */ /* 0x000fe200078ec0ff */
[C---:B------:R-:W-:Y:S01]  /*6380*/  FMUL R32, R78.reuse, R36 ;  /* 0x000000244e207220 */ /* 0x040fe20000400000 */
[C---:B------:R-:W-:Y:S01]  /*6390*/  FMUL R33, R78.reuse, R37 ;  /* 0x000000254e217220 */ /* 0x040fe20000400000 */
[----:B------:R-:W-:Y:S01]  /*63a0*/  FMUL R34, R78, R38 ;  /* 0x000000264e227220 */ /* 0x000fe20000400000 */
[----:B------:R1:W-:Y:S01]  /*63b0*/  STS.128 [R182+UR48+0x400], R92 ;  /* 0x0004005cb6007988 */ /* 0x0003e20008000c30 */
[----:B------:R-:W-:Y:S01]  /*63c0*/  FFMA R32, R81, R82, R32 ;  /* 0x0000005251207223 */ /* 0x000fe20000000020 */
[----:B------:R-:W-:Y:S01]  /*63d0*/  LOP3.LUT R82, R121, 0xffff0000, RZ, 0xc0, !PT ;  /* 0xffff000079527812 */ /* 0x000fe200078ec0ff */
[C---:B------:R-:W-:Y:S01]  /*63e0*/  FFMA R33, R81.reuse, R84, R33 ;  /* 0x0000005451217223 */ /* 0x040fe20000000021 */
[----:B------:R-:W-:Y:S01]  /*63f0*/  LOP3.LUT R84, R122, 0xffff0000, RZ, 0xc0, !PT ;  /* 0xffff00007a547812 */ /* 0x000fe200078ec0ff */
[----:B------:R-:W-:Y:S01]  /*6400*/  FMUL R39, R78, R39 ;  /* 0x000000274e277220 */ /* 0x000fe20000400000 */
[C---:B------:R-:W-:Y:S01]  /*6410*/  FFMA R34, R81.reuse, R83, R34 ;  /* 0x0000005351227223 */ /* 0x040fe20000000022 */
[----:B------:R-:W-:Y:S01]  /*6420*/  SHF.L.U32 R83, R122, 0x10, RZ ;  /* 0x000000107a537819 */ /* 0x000fe200000006ff */
[C---:B------:R-:W-:Y:S01]  /*6430*/  FMUL R36, R78.reuse, R40 ;  /* 0x000000284e247220 */ /* 0x040fe20000400000 */
[----:B------:R-:W-:Y:S01]  /*6440*/  FFMA R39, R81, R82, R39 ;  /* 0x0000005251277223 */ /* 0x000fe20000000027 */
[----:B------:R-:W-:Y:S01]  /*6450*/  LOP3.LUT R82, R123, 0xffff0000, RZ, 0xc0, !PT ;  /* 0xffff00007b527812 */ /* 0x000fe200078ec0ff */
[C---:B------:R-:W-:Y:S01]  /*6460*/  FMUL R37, R78.reuse, R41 ;  /* 0x000000294e257220 */ /* 0x040fe20000400000 */
[C---:B------:R-:W-:Y:S01]  /*6470*/  FMUL R38, R78.reuse, R42 ;  /* 0x0000002a4e267220 */ /* 0x040fe20000400000 */
[----:B------:R-:W-:Y:S01]  /*6480*/  FMUL R43, R78, R43 ;  /* 0x0000002b4e2b7220 */ /* 0x000fe20000400000 */
[C---:B------:R-:W-:Y:S01]  /*6490*/  FFMA R36, R81.reuse, R83, R36 ;  /* 0x0000005351247223 */ /* 0x040fe20000000024 */
[C---:B------:R-:W-:Y:S01]  /*64a0*/  SHF.L.U32 R83, R128.reuse, 0x10, RZ ;  /* 0x0000001080537819 */ /* 0x040fe200000006ff */
[----:B------:R2:W-:Y:S01]  /*64b0*/  STS.128 [R181+0x400], R116 ;  /* 0x00040074b5007388 */ /* 0x0005e20000000c00 */
[----:B------:R-:W-:Y:S01]  /*64c0*/  FFMA R37, R81, R84, R37 ;  /* 0x0000005451257223 */ /* 0x000fe20000000025 */
[----:B------:R-:W-:Y:S01]  /*64d0*/  LOP3.LUT R84, R129, 0xffff0000, RZ, 0xc0, !PT ;  /* 0xffff000081547812 */ /* 0x000fe200078ec0ff */
[----:B------:R-:W-:Y:S01]  /*64e0*/  FFMA R38, R81, R85, R38 ;  /* 0x0000005551267223 */ /* 0x000fe20000000026 */
[----:B------:R-:W-:Y:S01]  /*64f0*/  SHF.L.U32 R85, R129, 0x10, RZ ;  /* 0x0000001081557819 */ /* 0x000fe200000006ff */
        /* <DEDUP_REMOVED lines=8> */
[----:B------:R4:W-:Y:S01]  /*6580*/  STS.128 [R180+0x400], R124 ;  /* 0x0004007cb4007388 */ /* 0x0009e20000000c00 */
[C---:B------:R-:W-:Y:S01]  /*6590*/  FFMA R41, R81.reuse, R82, R41 ;  /* 0x0000005251297223 */ /* 0x040fe20000000029 */
[C---:B------:R-:W-:Y:S01]  /*65a0*/  SHF.L.U32 R82, R130.reuse, 0x10, RZ ;  /* 0x0000001082527819 */ /* 0x040fe200000006ff */
[----:B------:R-:W-:Y:S01]  /*65b0*/  FFMA R42, R81, R85, R42 ;  /* 0x00000055512a7223 */ /* 0x000fe2000000002a */
[----:B------:R-:W-:Y:S01]  /*65c0*/  SHF.L.U32 R85, R137, 0x10, RZ ;  /* 0x0000001089557819 */ /* 0x000fe200000006ff */
[----:B------:R-:W-:Y:S01]  /*65d0*/  FFMA R47, R81, R84, R47 ;  /* 0x00000054512f7223 */ /* 0x000fe2000000002f */
[----:B------:R-:W-:Y:S01]  /*65e0*/  LOP3.LUT R84, R130, 0xffff0000, RZ, 0xc0, !PT ;  /* 0xffff000082547812 */ /* 0x000fe200078ec0ff */
[C---:B------:R-:W-:Y:S01]  /*65f0*/  FMUL R44, R78.reuse, R48 ;  /* 0x000000304e2c7220 */ /* 0x040fe20000400000 */
[----:B-1----:R-:W-:Y:S01]  /*6600*/  F2FP.BF16.F32.PACK_AB R92, R25, R24 ;  /* 0x00000018195c723e */ /* 0x002fe200000010ff */
[C---:B------:R-:W-:Y:S01]  /*6610*/  FMUL R45, R78.reuse, R49 ;  /* 0x000000314e2d7220 */ /* 0x040fe20000400000 */
[----:B------:R-:W-:Y:S01]  /*6620*/  F2FP.BF16.F32.PACK_AB R93, R31, R26 ;  /* 0x0000001a1f5d723e */ /* 0x000fe200000010ff */
[----:B------:R-:W-:Y:S01]  /*6630*/  FMUL R46, R78, R50 ;  /* 0x000000324e2e7220 */ /* 0x000fe20000400000 */
[----:B------:R-:W-:Y:S01]  /*6640*/  F2FP.BF16.F32.PACK_AB R94, R29, R28 ;  /* 0x0000001c1d5e723e */ /* 0x000fe200000010ff */
[----:B------:R-:W-:Y:S01]  /*6650*/  FFMA R44, R81, R82, R44 ;  /* 0x00000052512c7223 */ /* 0x000fe2000000002c */
[----:B------:R-:W-:Y:S01]  /*6660*/  LOP3.LUT R82, R131, 0xffff0000, RZ, 0xc0, !PT ;  /* 0xffff000083527812 */ /* 0x000fe200078ec0ff */
[----:B------:R-:W-:Y:S01]  /*6670*/  FFMA R45, R81, R84, R45 ;  /* 0x00000054512d7223 */ /* 0x000fe2000000002d */
[----:B------:R-:W-:Y:S01]  /*6680*/  LOP3.LUT R84, R136, 0xffff0000, RZ, 0xc0, !PT ;  /* 0xffff000088547812 */ /* 0x000fe200078ec0ff */
[----:B------:R-:W-:Y:S01]  /*6690*/  FMUL R51, R78, R51 ;  /* 0x000000334e337220 */ /* 0x000fe20000400000 */
[----:B------:R-:W-:Y:S01]  /*66a0*/  F2FP.BF16.F32.PACK_AB R95, R35, R30 ;  /* 0x0000001e235f723e */ /* 0x000fe200000010ff */
[----:B------:R-:W-:Y:S01]  /*66b0*/  FFMA R46, R81, R83, R46 ;  /* 0x00000053512e7223 */ /* 0x000fe2000000002e */
[----:B------:R-:W-:Y:S01]  /*66c0*/  SHF.L.U32 R83, R136, 0x10, RZ ;  /* 0x0000001088537819 */ /* 0x000fe200000006ff */
[C---:B------:R-:W-:Y:S01]  /*66d0*/  FMUL R48, R78.reuse, R52 ;  /* 0x000000344e307220 */ /* 0x040fe20000400000 */
[----:B--2---:R-:W-:Y:S01]  /*66e0*/  F2FP.BF16.F32.PACK_AB R116, R33, R32 ;  /* 0x000000202174723e */ /* 0x004fe200000010ff */
[----:B------:R-:W-:Y:S01]  /*66f0*/  FFMA R51, R81, R82, R51 ;  /* 0x0000005251337223 */ /* 0x000fe20000000033 */
[----:B------:R-:W-:Y:S01]  /*6700*/  LOP3.LUT R82, R137, 0xffff0000, RZ, 0xc0, !PT ;  /* 0xffff000089527812 */ /* 0x000fe200078ec0ff */
[----:B------:R1:W-:Y:S01]  /*6710*/  STS.128 [R178+0x400], R92 ;  /* 0x0004005cb2007388 */ /* 0x0003e20000000c00 */
[----:B------:R-:W-:Y:S01]  /*6720*/  F2FP.BF16.F32.PACK_AB R117, R39, R34 ;  /* 0x000000222775723e */ /* 0x000fe200000010ff */
[C---:B------:R-:W-:Y:S01]  /*6730*/  FMUL R49, R78.reuse, R53 ;  /* 0x000000354e317220 */ /* 0x040fe20000400000 */
[----:B------:R-:W-:Y:S01]  /*6740*/  F2FP.BF16.F32.PACK_AB R118, R37, R36 ;  /* 0x000000242576723e */ /* 0x000fe200000010ff */
[C---:B------:R-:W-:Y:S01]  /*6750*/  FMUL R50, R78.reuse, R54 ;  /* 0x000000364e327220 */ /* 0x040fe20000400000 */
[----:B------:R-:W-:Y:S01]  /*6760*/  F2FP.BF16.F32.PACK_AB R119, R43, R38 ;  /* 0x000000262b77723e */ /* 0x000fe200000010ff */
[----:B------:R-:W-:Y:S01]  /*6770*/  FMUL R55, R78, R55 ;  /* 0x000000374e377220 */ /* 0x000fe20000400000 */
[----:B----4-:R-:W-:Y:S01]  /*6780*/  F2FP.BF16.F32.PACK_AB R124, R41, R40 ;  /* 0x00000028297c723e */ /* 0x010fe200000010ff */
[C---:B------:R-:W-:Y:S01]  /*6790*/  FFMA R48, R81.reuse, R83, R48 ;  /* 0x0000005351307223 */ /* 0x040fe20000000030 */
[C---:B------:R-:W-:Y:S01]  /*67a0*/  FFMA R49, R81.reuse, R84, R49 ;  /* 0x0000005451317223 */ /* 0x040fe20000000031 */
[----:B------:R1:W-:Y:S01]  /*67b0*/  STS.128 [R177+0x400], R116 ;  /* 0x00040074b1007388 */ /* 0x0003e20000000c00 */
[C---:B------:R-:W-:Y:S01]  /*67c0*/  SHF.L.U32 R83, R138.reuse, 0x10, RZ ;  /* 0x000000108a537819 */ /* 0x040fe200000006ff */
[----:B------:R-:W-:Y:S01]  /*67d0*/  FFMA R50, R81, R85, R50 ;  /* 0x0000005551327223 */ /* 0x000fe20000000032 */
[----:B------:R-:W-:Y:S01]  /*67e0*/  SHF.L.U32 R85, R139, 0x10, RZ ;  /* 0x000000108b557819 */ /* 0x000fe200000006ff */
[----:B------:R-:W-:Y:S01]  /*67f0*/  FFMA R55, R81, R82, R55 ;  /* 0x0000005251377223 */ /* 0x000fe20000000037 */
[----:B------:R-:W-:Y:S01]  /*6800*/  LOP3.LUT R82, R138, 0xffff0000, RZ, 0xc0, !PT ;  /* 0xffff00008a527812 */ /* 0x000fe200078ec0ff */
[C---:B------:R-:W-:Y:S01]  /*6810*/  FMUL R52, R78.reuse, R56 ;  /* 0x000000384e347220 */ /* 0x040fe20000400000 */
[----:B------:R-:W-:Y:S01]  /*6820*/  LOP3.LUT R84, R139, 0xffff0000, RZ, 0xc0, !PT ;  /* 0xffff00008b547812 */ /* 0x000fe200078ec0ff */
[C---:B------:R-:W-:Y:S01]  /*6830*/  FMUL R53, R78.reuse, R57 ;  /* 0x000000394e357220 */ /* 0x040fe20000400000 */
[C---:B------:R-:W-:Y:S01]  /*6840*/  FMUL R54, R78.reuse, R58 ;  /* 0x0000003a4e367220 */ /* 0x040fe20000400000 */
[----:B------:R-:W-:Y:S01]  /*6850*/  FMUL R59, R78, R59 ;  /* 0x0000003b4e3b7220 */ /* 0x000fe20000400000 */
[C---:B------:R-:W-:Y:S01]  /*6860*/  FFMA R52, R81.reuse, R83, R52 ;  /* 0x0000005351347223 */ /* 0x040fe20000000034 */
[C---:B------:R-:W-:Y:S01]  /*6870*/  FFMA R53, R81.reuse, R82, R53 ;  /* 0x0000005251357223 */ /* 0x040fe20000000035 */
[C---:B------:R-:W-:Y:S01]  /*6880*/  FFMA R54, R81.reuse, R85, R54 ;  /* 0x0000005551367223 */ /* 0x040fe20000000036 */
[----:B------:R-:W-:Y:S01]  /*6890*/  FFMA R59, R81, R84, R59 ;  /* 0x00000054513b7223 */ /* 0x000fe2000000003b */
[----:B------:R-:W-:Y:S01]  /*68a0*/  SHF.L.U32 R82, R144, 0x10, RZ ;  /* 0x0000001090527819 */ /* 0x000fe200000006ff */
[----:B------:R-:W-:Y:S01]  /*68b0*/  FMUL R56, R78, R60 ;  /* 0x0000003c4e387220 */ /* 0x000fe20000400000 */
[----:B------:R-:W-:Y:S01]  /*68c0*/  LOP3.LUT R84, R144, 0xffff0000, RZ, 0xc0, !PT ;  /* 0xffff000090547812 */ /* 0x000fe200078ec0ff */
[C---:B------:R-:W-:Y:S01]  /*68d0*/  FMUL R57, R78.reuse, R61 ;  /* 0x0000003d4e397220 */ /* 0x040fe20000400000 */
[----:B------:R-:W-:Y:S01]  /*68e0*/  SHF.L.U32 R83, R145, 0x10, RZ ;  /* 0x0000001091537819 */ /* 0x000fe200000006ff */
[C---:B------:R-:W-:Y:S01]  /*68f0*/  FMUL R58, R78.reuse, R62 ;  /* 0x0000003e4e3a7220 */ /* 0x040fe20000400000 */
[----:B------:R-:W-:Y:S01]  /*6900*/  F2FP.BF16.F32.PACK_AB R125, R47, R42 ;  /* 0x0000002a2f7d723e */ /* 0x000fe200000010ff */
[----:B------:R-:W-:Y:S01]  /*6910*/  FFMA R56, R81, R82, R56 ;  /* 0x0000005251387223 */ /* 0x000fe20000000038 */
[----:B------:R-:W-:Y:S01]  /*6920*/  F2FP.BF16.F32.PACK_AB R126, R45, R44 ;  /* 0x0000002c2d7e723e */ /* 0x000fe200000010ff */
[----:B------:R-:W-:Y:S01]  /*6930*/  FFMA R57, R81, R84, R57 ;  /* 0x0000005451397223 */ /* 0x000fe20000000039 */
[----:B------:R-:W-:Y:S01]  /*6940*/  F2FP.BF16.F32.PACK_AB R127, R51, R46 ;  /* 0x0000002e337f723e */ /* 0x000fe200000010ff */
[----:B------:R-:W-:Y:S01]  /*6950*/  FFMA R58, R81, R83, R58 ;  /* 0x00000053513a7223 */ /* 0x000fe2000000003a */
[----:B------:R-:W-:Y:S01]  /*6960*/  LOP3.LUT R82, R145, 0xffff0000, RZ, 0xc0, !PT ;  /* 0xffff000091527812 */ /* 0x000fe200078ec0ff */
[----:B------:R-:W-:Y:S01]  /*6970*/  FMUL R63, R78, R63 ;  /* 0x0000003f4e3f7220 */ /* 0x000fe20000400000 */
[----:B------:R-:W-:Y:S01]  /*6980*/  SHF.L.U32 R83, R146, 0x10, RZ ;  /* 0x0000001092537819 */ /* 0x000fe200000006ff */
[----:B------:R1:W-:Y:S01]  /*6990*/  STS.128 [R176+0x400], R124 ;  /* 0x0004007cb0007388 */ /* 0x0003e20000000c00 */
[----:B------:R-:W-:Y:S01]  /*69a0*/  FMUL R60, R78, R64 ;  /* 0x000000404e3c7220 */ /* 0x000fe20000400000 */
[----:B------:R-:W-:Y:S01]  /*69b0*/  LOP3.LUT R84, R146, 0xffff0000, RZ, 0xc0, !PT ;  /* 0xffff000092547812 */ /* 0x000fe200078ec0ff */
[C---:B------:R-:W-:Y:S01]  /*69c0*/  FMUL R61, R78.reuse, R65 ;  /* 0x000000414e3d7220 */ /* 0x040fe20000400000 */
[----:B------:R-:W-:Y:S01]  /*69d0*/  SHF.L.U32 R85, R147, 0x10, RZ ;  /* 0x0000001093557819 */ /* 0x000fe200000006ff */
[C---:B------:R-:W-:Y:S01]  /*69e0*/  FMUL R62, R78.reuse, R66 ;  /* 0x000000424e3e7220 */ /* 0x040fe20000400000 */
[----:B------:R-:W-:Y:S01]  /*69f0*/  FFMA R63, R81, R82, R63 ;  /* 0x00000052513f7223 */ /* 0x000fe2000000003f */
[----:B------:R-:W-:Y:S01]  /*6a00*/  FMUL R67, R78, R67 ;  /* 0x000000434e437220 */ /* 0x000fe20000400000 */
[----:B------:R-:W-:Y:S01]  /*6a10*/  F2FP.BF16.F32.PACK_AB R132, R49, R48 ;  /* 0x000000303184723e */ /* 0x000fe200000010ff */
[----:B------:R-:W-:Y:S01]  /*6a20*/  FFMA R60, R81, R83, R60 ;  /* 0x00000053513c7223 */ /* 0x000fe2000000003c */
[----:B------:R-:W-:Y:S01]  /*6a30*/  F2FP.BF16.F32.PACK_AB R133, R55, R50 ;  /* 0x000000323785723e */ /* 0x000fe200000010ff */
[----:B------:R-:W-:Y:S01]  /*6a40*/  FFMA R61, R81, R84, R61 ;  /* 0x00000054513d7223 */ /* 0x000fe2000000003d */
[----:B------:R-:W-:Y:S01]  /*6a50*/  F2FP.BF16.F32.PACK_AB R134, R53, R52 ;  /* 0x000000343586723e */ /* 0x000fe200000010ff */
[----:B------:R-:W-:Y:S01]  /*6a60*/  FFMA R62, R81, R85, R62 ;  /* 0x00000055513e7223 */ /* 0x000fe2000000003e */
[----:B------:R-:W-:Y:S01]  /*6a70*/  F2FP.BF16.F32.PACK_AB R135, R59, R54 ;  /* 0x000000363b87723e */ /* 0x000fe200000010ff */
[----:B------:R-:W-:Y:S01]  /*6a80*/  FFMA R67, R81, R86, R67 ;  /* 0x0000005651437223 */ /* 0x000fe20000000043 */
[----:B------:R-:W-:Y:S02]  /*6a90*/  F2FP.BF16.F32.PACK_AB R140, R57, R56 ;  /* 0x00000038398c723e */ /* 0x000fe400000010ff */
[----:B------:R-:W-:Y:S01]  /*6aa0*/  F2FP.BF16.F32.PACK_AB R141, R63, R58 ;  /* 0x0000003a3f8d723e */ /* 0x000fe200000010ff */
[----:B------:R1:W-:Y:S01]  /*6ab0*/  STS.128 [R175+0x400], R132 ;  /* 0x00040084af007388 */ /* 0x0003e20000000c00 */
[----:B------:R-:W-:Y:S02]  /*6ac0*/  F2FP.BF16.F32.PACK_AB R142, R61, R60 ;  /* 0x0000003c3d8e723e */ /* 0x000fe400000010ff */
[----:B------:R-:W-:Y:S05]  /*6ad0*/  F2FP.BF16.F32.PACK_AB R143, R67, R62 ;  /* 0x0000003e438f723e */ /* 0x000fea00000010ff */
[----:B------:R1:W-:Y:S01]  /*6ae0*/  STS.128 [R174+0x400], R140 ;  /* 0x0004008cae007388 */ /* 0x0003e20000000c00 */
[----:B------:R-:W-:Y:S01]  /*6af0*/  @!PT LDS RZ, [RZ] ;  /* 0x00000000fffff984 */ /* 0x000fe20000000800 */
[----:B------:R-:W-:Y:S01]  /*6b00*/  @!PT LDS RZ, [RZ] ;  /* 0x00000000fffff984 */ /* 0x000fe20000000800 */
[----:B------:R-:W-:Y:S01]  /*6b10*/  @!PT LDS RZ, [RZ] ;  /* 0x00000000fffff984 */ /* 0x000fe20000000800 */
[----:B------:R-:W-:Y:S01]  /*6b20*/  @!PT LDS RZ, [RZ] ;  /* 0x00000000fffff984 */ /* 0x000fe20000000800 */
[----:B------:R2:W-:Y:S07]  /*6b30*/  MEMBAR.ALL.CTA ;  /* 0x0000000000007992 */ /* 0x0005ee0000008000 */
[----:B--2---:R-:W2:Y:S02]  /*6b40*/  FENCE.VIEW.ASYNC.S ;  /* 0x00000000000073c6 */ /* 0x004ea40000000000 */
[----:B--2---:R-:W-:Y:S06]  /*6b50*/  BAR.SYNC.DEFER_BLOCKING 0x1, 0x80 ;  /* 0x0042000000007b1d */ /* 0x004fec0000010000 */
[----:B------:R-:W-:Y:S05]  /*6b60*/  @P0 BRA `(.L_x_98) ;  /* 0x0000000000280947 */ /* 0x000fea0003800000 */
[----:B------:R-:W-:Y:S02]  /*6b70*/  UIADD3 UR4, UPT, UPT, UR48, 0x400, URZ ;  /* 0x0000040030047890 */ /* 0x000fe4000fffe0ff */
[----:B------:R-:W-:Y:S01]  /*6b80*/  UIADD3 UR6, UP0, UPT, UR52, 0x680, URZ ;  /* 0x0000068034067890 */ /* 0x000fe2000ff1e0ff */
[----:B------:R-:W-:Y:S03]  /*6b90*/  UMOV UR43, UR36 ;  /* 0x00000024002b7c82 */ /* 0x000fe60008000000 */
[----:B------:R-:W-:Y:S01]  /*6ba0*/  MOV R163, UR4 ;  /* 0x0000000400a37c02 */ /* 0x000fe20008000f00 */
[----:B------:R-:W-:Y:S03]  /*6bb0*/  UIADD3.X UR7, UPT, UPT, URZ, UR53, URZ, UP0, !UPT ;  /* 0x00000035ff077290 */ /* 0x000fe600087fe4ff */
[----:B------:R-:W-:Y:S11]  /*6bc0*/  R2UR UR40, R163 ;  /* 0x00000000a32872ca */ /* 0x000ff600000e0000 */
[----:B------:R-:W-:Y:S02]  /*6bd0*/  @!UPT UIADD3 URZ, UPT, UPT, URZ, URZ, URZ ;  /* 0x000000fffffff290 */ /* 0x000fe4000fffe0ff */
[----:B------:R2:W-:Y:S01]  /*6be0*/  UTMASTG.3D [UR40], [UR6] ;  /* 0x00000028060073b5 */ /* 0x0005e20008010000 */
[----:B------:R0:W-:Y:S01]  /*6bf0*/  UTMACMDFLUSH ;  /* 0x00000000000079b7 */ /* 0x0001e20000000000 */
[----:B--2---:R-:W-:Y:S04]  /*6c00*/  DEPBAR.LE SB0, 0x1 ;  /* 0x000080400000791a */ /* 0x004fe80000000000 */
.L_x_98:
[----:B------:R-:W-:Y:S05]  /*6c10*/  BSYNC.RECONVERGENT B0 ;  /* 0x0000000000007941 */ /* 0x000fea0003800200 */
.L_x_97:
[----:B------:R-:W-:Y:S01]  /*6c20*/  BAR.SYNC.DEFER_BLOCKING 0x1, 0x80 ;  /* 0x0042000000007b1d */ /* 0x000fe20000010000 */
[----:B------:R-:W-:Y:S01]  /*6c30*/  ISETP.NE.AND P1, PT, R179, RZ, PT ;  /* 0x000000ffb300720c */ /* 0x000fe20003f25270 */
[----:B------:R-:W-:Y:S01]  /*6c40*/  UISETP.NE.AND UP0, UPT, UR49, URZ, UPT ;  /* 0x000000ff3100728c */ /* 0x000fe2000bf05270 */
[----:B------:R-:W-:Y:S11]  /*6c50*/  LEA R3, R101, UR48, 0x3 ;  /* 0x0000003065037c11 */ /* 0x000ff6000f8e18ff */
[----:B------:R-:W-:Y:S01]  /*6c60*/  @P1 SHF.L.U32 R2, R167, 0x1f, RZ ;  /* 0x0000001fa7021819 */ /* 0x000fe200000006ff */
[----:B------:R-:W-:Y:S06]  /*6c70*/  BRA.U !UP0, `(.L_x_99) ;  /* 0x0000000108247547 */ /* 0x000fec000b800000 */
[----:B------:R-:W-:Y:S01]  /*6c80*/  IMAD.U32 R5, RZ, RZ, UR51 ;  /* 0x00000033ff057e24 */ /* 0x000fe2000f8e00ff */
[----:B------:R-:W-:Y:S01]  /*6c90*/  MOV R0, UR37 ;  /* 0x0000002500007c02 */ /* 0x000fe20008000f00 */
[----:B------:R-:W-:Y:S03]  /*6ca0*/  UIADD3 UR51, UPT, UPT, UR51, 0x1, URZ ;  /* 0x0000000133337890 */ /* 0x000fe6000fffe0ff */
[----:B------:R-:W-:Y:S01]  /*6cb0*/  @P1 LEA R5, R5, UR48, 0x3 ;  /* 0x0000003005051c11 */ /* 0x000fe2000f8e18ff */
[----:B------:R-:W-:Y:S04]  /*6cc0*/  UISETP.NE.AND UP0, UPT, UR51, 0x4, UPT ;  /* 0x000000043300788c */ /* 0x000fe8000bf05270 */
[----:B------:R-:W-:Y:S01]  /*6cd0*/  @P1 VIADD R5, R5, 0x70 ;  /* 0x0000007005051836 */ /* 0x000fe20000000000 */
[----:B------:R-:W-:Y:S04]  /*6ce0*/  USEL UR51, UR51, URZ, UP0 ;  /* 0x000000ff33337287 */ /* 0x000fe80008000000 */
[----:B------:R-:W-:Y:S04]  /*6cf0*/  @P1 PRMT R0, R0, 0x654, R5 ;  /* 0x0000065400001816 */ /* 0x000fe80000000005 */
[----:B------:R2:W-:Y:S04]  /*6d00*/  @P1 SYNCS.ARRIVE.TRANS64.RED.A1T0 RZ, [R0+URZ], RZ ;  /* 0x000000ff00ff19a7 */ /* 0x0005e800081004ff */
.L_x_99:
[----:B------:R-:W4:Y:S01]  /*6d10*/  @P1 SYNCS.PHASECHK.TRANS64.TRYWAIT P0, [R3+URZ+0x50], R2 ;  /* 0x00005002030015a7 */ /* 0x000f2200080011ff */
[----:B------:R-:W-:Y:S01]  /*6d20*/  BSSY B1, `(.L_x_100) ;  /* 0x000001f000017945 */ /* 0x000fe20003800000 */
[----:B----4-:R-:W-:Y:S03]  /*6d30*/  @P1 SEL R103, RZ, 0x1, !P0 ;  /* 0x00000001ff671807 */ /* 0x010fe60004000000 */
[----:B------:R-:W-:Y:S05]  /*6d40*/  @!P1 BRA `(.L_x_101) ;  /* 0x0000000000709947 */ /* 0x000fea0003800000 */
[----:B------:R-:W-:Y:S01]  /*6d50*/  ISETP.NE.AND P1, PT, R109, RZ, PT ;  /* 0x000000ff6d00720c */ /* 0x000fe20003f25270 */
[----:B------:R-:W-:Y:S01]  /*6d60*/  BSSY B0, `(.L_x_102) ;  /* 0x000000b000007945 */ /* 0x000fe20003800000 */
[----:B------:R-:W-:Y:S11]  /*6d70*/  ISETP.NE.AND P0, PT, R103, RZ, PT ;  /* 0x000000ff6700720c */ /* 0x000ff60003f05270 */
[----:B------:R-:W-:Y:S05]  /*6d80*/  @P1 IMAD R4, R101, 0x4000, R182 ;  /* 0x0000400065041824 */ /* 0x000fea00078e02b6 */
[----:B------:R-:W-:Y:S04]  /*6d90*/  @P1 IADD3 R9, PT, PT, R4, UR48, RZ ;  /* 0x0000003004091c10 */ /* 0x000fe8000fffe0ff */
[----:B------:R-:W-:Y:S01]  /*6da0*/  @P1 IADD3 R7, PT, PT, R102, R9, RZ ;  /* 0x0000000966071210 */ /* 0x000fe20007ffe0ff */
[--C-:B------:R-:W-:Y:S02]  /*6db0*/  @P1 IMAD.IADD R5, R100, 0x1, R9.reuse ;  /* 0x0000000164051824 */ /* 0x100fe400078e0209 */
[----:B------:R-:W-:Y:S01]  /*6dc0*/  @P1 IMAD.IADD R2, R108, 0x1, R9 ;  /* 0x000000016c021824 */ /* 0x000fe200078e0209 */
[----:B------:R-:W-:Y:S06]  /*6dd0*/  @P0 BRA `(.L_x_103) ;  /* 0x00000000000c0947 */ /* 0x000fec0003800000 */
[----:B--2---:R-:W-:Y:S04]  /*6de0*/  SHF.L.U32 R0, R167, 0x1f, RZ ;  /* 0x0000001fa7007819 */ /* 0x004fe800000006ff */
[----:B------:R-:W2:Y:S02]  /*6df0*/  SYNCS.PHASECHK.TRANS64.TRYWAIT P0, [R3+URZ+0x50], R0 ;  /* 0x00005000030075a7 */ /* 0x000ea400080011ff */
[----:B--2---:R-:W-:Y:S05]  /*6e00*/  @!P0 BRA `(.L_x_104) ;  /* 0x0000004800248947 */ /* 0x004fea0003800000 */
.L_x_103:
[----:B------:R-:W-:Y:S05]  /*6e10*/  BSYNC B0 ;  /* 0x0000000000007941 */ /* 0x000fea0003800000 */
.L_x_102:
[----:B------:R-:W-:Y:S01]  /*6e20*/  ISETP.NE.AND P0, PT, R109, RZ, PT ;  /* 0x000000ff6d00720c */ /* 0x000fe20003f05270 */
[----:B------:R-:W-:Y:S11]  /*6e30*/  VIADD R101, R101, 0x1 ;  /* 0x0000000165657836 */ /* 0x000ff60000000000 */
[----:B------:R-:W-:Y:S01]  /*6e40*/  @!UPT UIADD3 URZ, UPT, UPT, URZ, URZ, URZ ;  /* 0x000000fffffff290 */ /* 0x000fe2000fffe0ff */
[----:B------:R4:W1:Y:S01]  /*6e50*/  @P0 LDS.128 R88, [R4+UR48+0x400] ;  /* 0x0004003004580984 */ /* 0x0008620008000c00 */
[--C-:B--2---:R-:W-:Y:S01]  /*6e60*/  @P0 IMAD.IADD R3, R102, 0x1, R5.reuse ;  /* 0x0000000166030824 */ /* 0x104fe200078e0205 */
[C---:B------:R-:W-:Y:S01]  /*6e70*/  @P0 IADD3 R0, PT, PT, R108.reuse, R7, RZ ;  /* 0x000000076c000210 */ /* 0x040fe20007ffe0ff */
[C---:B------:R-:W-:Y:S01]  /*6e80*/  @P0 IMAD.IADD R6, R108.reuse, 0x1, R5 ;  /* 0x000000016c060824 */ /* 0x040fe200078e0205 */
[----:B------:R4:W2:Y:S02]  /*6e90*/  @P0 LDS.128 R96, [R2+0x400] ;  /* 0x0004000002600984 */ /* 0x0008a40000000c00 */
[----:B------:R-:W-:Y:S02]  /*6ea0*/  @P0 IADD3 R8, PT, PT, R108, R3, RZ ;  /* 0x000000036c080210 */ /* 0x000fe40007ffe0ff */
[----:B------:R4:W1:Y:S04]  /*6eb0*/  @P0 LDS.128 R104, [R7+0x400] ;  /* 0x0004000007680984 */ /* 0x0008680000000c00 */
[----:B------:R4:W1:Y:S04]  /*6ec0*/  @P0 LDS.128 R112, [R0+0x400] ;  /* 0x0004000000700984 */ /* 0x0008680000000c00 */
[----:B------:R4:W1:Y:S04]  /*6ed0*/  @P0 LDS.128 R120, [R5+0x400] ;  /* 0x0004000005780984 */ /* 0x0008680000000c00 */
[----:B------:R4:W1:Y:S04]  /*6ee0*/  @P0 LDS.128 R128, [R6+0x400] ;  /* 0x0004000006800984 */ /* 0x0008680000000c00 */
[----:B------:R4:W1:Y:S04]  /*6ef0*/  @P0 LDS.128 R136, [R3+0x400] ;  /* 0x0004000003880984 */ /* 0x0008680000000c00 */
[----:B------:R4:W1:Y:S02]  /*6f00*/  @P0 LDS.128 R144, [R8+0x400] ;  /* 0x0004000008900984 */ /* 0x0008640000000c00 */
.L_x_101:
[----:B------:R-:W-:Y:S05]  /*6f10*/  BSYNC B1 ;  /* 0x0000000000017941 */ /* 0x000fea0003800000 */
.L_x_100:
[----:B----4-:R-:W-:Y:S05]  /*6f20*/  VIADD R3, R80, 0x40 ;  /* 0x0000004050037836 */ /* 0x010fea0000000000 */
[----:B------:R-:W-:Y:S04]  /*6f30*/  SHF.R.U32.HI R3, RZ, 0x15, R3 ;  /* 0x00000015ff037819 */ /* 0x000fe80000011603 */
[----:B------:R-:W-:Y:S11]  /*6f40*/  LOP3.LUT P0, RZ, R3, 0x3, R162, 0x48, !PT ;  /* 0x0000000303ff7812 */ /* 0x000ff600078048a2 */
[----:B------:R-:W-:Y:S02]  /*6f50*/  @!UPT UIADD3 URZ, UPT, UPT, URZ, URZ, URZ ;  /* 0x000000fffffff290 */ /* 0x000fe4000fffe0ff */
        /* <DEDUP_REMOVED lines=17> */
.L_x_105:
[----:B------:R-:W-:Y:S01]  /*7070*/  ISETP.NE.AND P6, PT, R179, RZ, PT ;  /* 0x000000ffb300720c */ /* 0x000fe20003fc5270 */
[----:B------:R-:W-:Y:S05]  /*7080*/  WARPSYNC.ALL ;  /* 0x0000000000007948 */ /* 0x000fea0003800000 */
[----:B------:R-:W-:Y:S01]  /*7090*/  R2UR UR4, R80 ;  /* 0x00000000500472ca */ /* 0x000fe200000e0000 */
[----:B------:R-:W-:Y:S01]  /*70a0*/  BSSY.RECONVERGENT B0, `(.L_x_106) ;  /* 0x0000103000007945 */ /* 0x000fe20003800200 */
[----:B--2---:R-:W-:Y:S02]  /*70b0*/  MOV R0, UR51 ;  /* 0x0000003300007c02 */ /* 0x004fe40008000f00 */
[----:B------:R-:W-:Y:S02]  /*70c0*/  MOV R85, UR37 ;  /* 0x0000002500557c02 */ /* 0x000fe40008000f00 */
[----:B-1----:R-:W-:Y:S02]  /*70d0*/  SHF.L.U32 R82, R88, 0x10, RZ ;  /* 0x0000001058527819 */ /* 0x002fe400000006ff */
[----:B------:R-:W-:Y:S02]  /*70e0*/  @P6 LEA R0, R0, UR48, 0x3 ;  /* 0x0000003000006c11 */ /* 0x000fe4000f8e18ff */
[----:B------:R-:W-:Y:S02]  /*70f0*/  LOP3.LUT R83, R88, 0xffff0000, RZ, 0xc0, !PT ;  /* 0xffff000058537812 */ /* 0x000fe400078ec0ff */
[----:B------:R-:W-:Y:S01]  /*7100*/  @P6 IADD3 R0, PT, PT, R0, 0x70, RZ ;  /* 0x0000007000006810 */ /* 0x000fe20007ffe0ff */
[----:B------:R-:W1:Y:S01]  /*7110*/  LDTM.x64 R4, tmem[UR4+0x40] ;  /* 0x00004004000479ee */ /* 0x000e620008340000 */
[----:B------:R-:W-:Y:S02]  /*7120*/  SHF.L.U32 R84, R89, 0x10, RZ ;  /* 0x0000001059547819 */ /* 0x000fe400000006ff */
[----:B------:R-:W-:Y:S02]  /*7130*/  @P6 PRMT R85, R85, 0x654, R0 ;  /* 0x0000065455556816 */ /* 0x000fe40000000000 */
[----:B------:R-:W-:Y:S02]  /*7140*/  LOP3.LUT R86, R89, 0xffff0000, RZ, 0xc0, !PT ;  /* 0xffff000059567812 */ /* 0x000fe400078ec0ff */
[----:B------:R-:W-:Y:S01]  /*7150*/  ISETP.NE.AND P0, PT, R170, RZ, PT ;  /* 0x000000ffaa00720c */ /* 0x000fe20003f05270 */
[C---:B-1----:R-:W-:Y:S01]  /*7160*/  FMUL R0, R78.reuse, R4 ;  /* 0x000000044e007220 */ /* 0x042fe20000400000 */
[C---:B------:R-:W-:Y:S01]  /*7170*/  FMUL R2, R78.reuse, R5 ;  /* 0x000000054e027220 */ /* 0x040fe20000400000 */
[C---:B------:R-:W-:Y:S01]  /*7180*/  FMUL R3, R78.reuse, R6 ;  /* 0x000000064e037220 */ /* 0x040fe20000400000 */
[----:B------:R-:W-:Y:S01]  /*7190*/  FMUL R7, R78, R7 ;  /* 0x000000074e077220 */ /* 0x000fe20000400000 */
[C---:B------:R-:W-:Y:S01]  /*71a0*/  FFMA R0, R81.reuse, R82, R0 ;  /* 0x0000005251007223 */ /* 0x040fe20000000000 */
[C---:B------:R-:W-:Y:S01]  /*71b0*/  LOP3.LUT R82, R90.reuse, 0xffff0000, RZ, 0xc0, !PT ;  /* 0xffff00005a527812 */ /* 0x040fe200078ec0ff */
[C---:B------:R-:W-:Y:S01]  /*71c0*/  FFMA R2, R81.reuse, R83, R2 ;  /* 0x0000005351027223 */ /* 0x040fe20000000002 */
[----:B------:R-:W-:Y:S01]  /*71d0*/  SHF.L.U32 R83, R90, 0x10, RZ ;  /* 0x000000105a537819 */ /* 0x000fe200000006ff */
[C---:B------:R-:W-:Y:S01]  /*71e0*/  FFMA R3, R81.reuse, R84, R3 ;  /* 0x0000005451037223 */ /* 0x040fe20000000003 */
[----:B------:R-:W-:Y:S01]  /*71f0*/  FMUL R4, R78, R8 ;  /* 0x000000084e047220 */ /* 0x000fe20000400000 */
[----:B------:R-:W-:Y:S01]  /*7200*/  FFMA R7, R81, R86, R7 ;  /* 0x0000005651077223 */ /* 0x000fe20000000007 */
[----:B------:R-:W-:Y:S01]  /*7210*/  F2FP.BF16.F32.PACK_AB R92, R2, R0 ;  /* 0x00000000025c723e */ /* 0x000fe200000010ff */
[C---:B------:R-:W-:Y:S01]  /*7220*/  FMUL R5, R78.reuse, R9 ;  /* 0x000000094e057220 */ /* 0x040fe20000400000 */
[----:B------:R-:W-:Y:S01]  /*7230*/  LOP3.LUT R0, R91, 0xffff0000, RZ, 0xc0, !PT ;  /* 0xffff00005b007812 */ /* 0x000fe200078ec0ff */
[----:B------:R-:W-:Y:S01]  /*7240*/  FFMA R4, R81, R83, R4 ;  /* 0x0000005351047223 */ /* 0x000fe20000000004 */
[----:B------:R-:W-:Y:S01]  /*7250*/  SHF.L.U32 R83, R91, 0x10, RZ ;  /* 0x000000105b537819 */ /* 0x000fe200000006ff */
[----:B------:R-:W-:Y:S01]  /*7260*/  FFMA R5, R81, R82, R5 ;  /* 0x0000005251057223 */ /* 0x000fe20000000005 */
[----:B------:R-:W-:Y:S01]  /*7270*/  F2FP.BF16.F32.PACK_AB R93, R7, R3 ;  /* 0x00000003075d723e */ /* 0x000fe200000010ff */
[----:B------:R-:W-:Y:S01]  /*7280*/  FMUL R6, R78, R10 ;  /* 0x0000000a4e067220 */ /* 0x000fe20000400000 */
[----:B------:R-:W-:Y:S01]  /*7290*/  SHF.L.U32 R3, R96, 0x10, RZ ;  /* 0x0000001060037819 */ /* 0x000fe200000006ff */
[----:B------:R-:W-:Y:S01]  /*72a0*/  FMUL R11, R78, R11 ;  /* 0x0000000b4e0b7220 */ /* 0x000fe20000400000 */
[----:B------:R-:W-:Y:S01]  /*72b0*/  LOP3.LUT R2, R96, 0xffff0000, RZ, 0xc0, !PT ;  /* 0xffff000060027812 */ /* 0x000fe200078ec0ff */
[C---:B------:R-:W-:Y:S01]  /*72c0*/  FMUL R8, R78.reuse, R12 ;  /* 0x0000000c4e087220 */ /* 0x040fe20000400000 */
[----:B------:R-:W-:Y:S01]  /*72d0*/  LOP3.LUT R82, R107, 0xffff0000, RZ, 0xc0, !PT ;  /* 0xffff00006b527812 */ /* 0x000fe200078ec0ff */
[----:B------:R-:W-:Y:S01]  /*72e0*/  FMUL R9, R78, R13 ;  /* 0x0000000d4e097220 */ /* 0x000fe20000400000 */
[----:B------:R-:W-:Y:S01]  /*72f0*/  F2FP.BF16.F32.PACK_AB R94, R5, R4 ;  /* 0x00000004055e723e */ /* 0x000fe200000010ff */
[C---:B------:R-:W-:Y:S01]  /*7300*/  FFMA R6, R81.reuse, R83, R6 ;  /* 0x0000005351067223 */ /* 0x040fe20000000006 */
[----:B------:R-:W-:Y:S01]  /*7310*/  SHF.L.U32 R83, R104, 0x10, RZ ;  /* 0x0000001068537819 */ /* 0x000fe200000006ff */
[----:B------:R-:W-:Y:S01]  /*7320*/  FFMA R11, R81, R0, R11 ;  /* 0x00000000510b7223 */ /* 0x000fe2000000000b */
[----:B------:R-:W-:Y:S01]  /*7330*/  SHF.L.U32 R0, R97, 0x10, RZ ;  /* 0x0000001061007819 */ /* 0x000fe200000006ff */
[C---:B------:R-:W-:Y:S01]  /*7340*/  FFMA R8, R81.reuse, R3, R8 ;  /* 0x0000000351087223 */ /* 0x040fe20000000008 */
[----:B------:R-:W-:Y:S01]  /*7350*/  SHF.L.U32 R3, R98, 0x10, RZ ;  /* 0x0000001062037819 */ /* 0x000fe200000006ff */
[----:B------:R-:W-:Y:S01]  /*7360*/  FFMA R9, R81, R2, R9 ;  /* 0x0000000251097223 */ /* 0x000fe20000000009 */
[----:B------:R-:W-:Y:S01]  /*7370*/  LOP3.LUT R2, R97, 0xffff0000, RZ, 0xc0, !PT ;  /* 0xffff000061027812 */ /* 0x000fe200078ec0ff */
[C---:B------:R-:W-:Y:S01]  /*7380*/  FMUL R10, R78.reuse, R14 ;  /* 0x0000000e4e0a7220 */ /* 0x040fe20000400000 */
[----:B------:R-:W-:Y:S01]  /*7390*/  F2FP.BF16.F32.PACK_AB R95, R11, R6 ;  /* 0x000000060b5f723e */ /* 0x000fe200000010ff */
[C---:B------:R-:W-:Y:S01]  /*73a0*/  FMUL R15, R78.reuse, R15 ;  /* 0x0000000f4e0f7220 */ /* 0x040fe20000400000 */
[----:B------:R-:W-:Y:S01]  /*73b0*/  F2FP.BF16.F32.PACK_AB R116, R9, R8 ;  /* 0x000000080974723e */ /* 0x000fe200000010ff */
[----:B------:R-:W-:Y:S01]  /*73c0*/  FMUL R12, R78, R16 ;  /* 0x000000104e0c7220 */ /* 0x000fe20000400000 */
[C---:B------:R-:W-:Y:S01]  /*73d0*/  FFMA R10, R81.reuse, R0, R10 ;  /* 0x00000000510a7223 */ /* 0x040fe2000000000a */
[----:B------:R-:W-:Y:S01]  /*73e0*/  LOP3.LUT R0, R98, 0xffff0000, RZ, 0xc0, !PT ;  /* 0xffff000062007812 */ /* 0x000fe200078ec0ff */
[----:B------:R-:W-:Y:S01]  /*73f0*/  FFMA R15, R81, R2, R15 ;  /* 0x00000002510f7223 */ /* 0x000fe2000000000f */
        /* <DEDUP_REMOVED lines=9> */
[----:B------:R-:W-:Y:S01]  /*7490*/  FMUL R16, R78, R20 ;  /* 0x000000144e107220 */ /* 0x000fe20000400000 */
[----:B------:R-:W-:Y:S01]  /*74a0*/  FFMA R14, R81, R3, R14 ;  /* 0x00000003510e7223 */ /* 0x000fe2000000000e */
[----:B------:R-:W-:Y:S01]  /*74b0*/  SHF.L.U32 R3, R106, 0x10, RZ ;  /* 0x000000106a037819 */ /* 0x000fe200000006ff */
[C---:B------:R-:W-:Y:S01]  /*74c0*/  FMUL R17, R78.reuse, R21 ;  /* 0x000000154e117220 */ /* 0x040fe20000400000 */
[----:B------:R-:W-:Y:S01]  /*74d0*/  F2FP.BF16.F32.PACK_AB R118, R13, R12 ;  /* 0x0000000c0d76723e */ /* 0x000fe200000010ff */
[----:B------:R-:W-:Y:S01]  /*74e0*/  FFMA R19, R81, R2, R19 ;  /* 0x0000000251137223 */ /* 0x000fe20000000013 */
[----:B------:R-:W-:Y:S01]  /*74f0*/  SHF.L.U32 R2, R105, 0x10, RZ ;  /* 0x0000001069027819 */ /* 0x000fe200000006ff */
        /* <DEDUP_REMOVED lines=12> */
[C---:B------:R-:W-:Y:S01]  /*75c0*/  FFMA R23, R81.reuse, R0, R23 ;  /* 0x0000000051177223 */ /* 0x040fe20000000017 */
[----:B------:R-:W-:Y:S01]  /*75d0*/  SHF.L.U32 R0, R112, 0x10, RZ ;  /* 0x0000001070007819 */ /* 0x000fe200000006ff */
[C---:B------:R-:W-:Y:S01]  /*75e0*/  FMUL R22, R78.reuse, R26 ;  /* 0x0000001a4e167220 */ /* 0x040fe20000400000 */
[----:B------:R-:W-:Y:S01]  /*75f0*/  FMUL R27, R78, R27 ;  /* 0x0000001b4e1b7220 */ /* 0x000fe20000400000 */
        /* <DEDUP_REMOVED lines=9> */
[----:B------:R-:W-:Y:S01]  /*7690*/  LOP3.LUT R82, R115, 0xffff0000, RZ, 0xc0, !PT ;  /* 0xffff000073527812 */ /* 0x000fe200078ec0ff */
[----:B------:R-:W-:Y:S01]  /*76a0*/  FFMA R24, R81, R0, R24 ;  /* 0x0000000051187223 */ /* 0x000fe20000000018 */
[----:B------:R-:W-:Y:S01]  /*76b0*/  SHF.L.U32 R0, R113, 0x10, RZ ;  /* 0x0000001071007819 */ /* 0x000fe200000006ff */
[C---:B------:R-:W-:Y:S01]  /*76c0*/  FMUL R25, R78.reuse, R29 ;  /* 0x0000001d4e197220 */ /* 0x040fe20000400000 */
[----:B------:R-:W-:Y:S01]  /*76d0*/  F2FP.BF16.F32.PACK_AB R126, R21, R20 ;  /* 0x00000014157e723e */ /* 0x000fe200000010ff */
[----:B------:R-:W-:Y:S01]  /*76e0*/  FMUL R26, R78, R30 ;  /* 0x0000001e4e1a7220 */ /* 0x000fe20000400000 */
[----:B------:R-:W-:Y:S01]  /*76f0*/  F2FP.BF16.F32.PACK_AB R127, R27, R22 ;  /* 0x000000161b7f723e */ /* 0x000fe200000010ff */
        /* <DEDUP_REMOVED lines=38> */
[----:B------:R1:W-:Y:S01]  /*7960*/  STS.128 [R182+UR48+0x4400], R92 ;  /* 0x0044005cb6007988 */ /* 0x0003e20008000c30 */
        /* <DEDUP_REMOVED lines=12> */
[----:B------:R2:W-:Y:S01]  /*7a30*/  STS.128 [R181+0x4400], R116 ;  /* 0x00440074b5007388 */ /* 0x0005e20000000c00 */
        /* <DEDUP_REMOVED lines=12> */
[----:B------:R4:W-:Y:S01]  /*7b00*/  STS.128 [R180+0x4400], R124 ;  /* 0x0044007cb4007388 */ /* 0x0009e20000000c00 */
[----:B------:R-:W-:Y:S01]  /*7b10*/  FMUL R51, R78, R51 ;  /* 0x000000334e337220 */ /* 0x000fe20000400000 */
[C---:B------:R-:W-:Y:S01]  /*7b20*/  FFMA R44, R81.reuse, R3, R44 ;  /* 0x00000003512c7223 */ /* 0x040fe2000000002c */
[C---:B------:R-:W-:Y:S01]  /*7b30*/  SHF.L.U32 R3, R136.reuse, 0x10, RZ ;  /* 0x0000001088037819 */ /* 0x040fe200000006ff */
[----:B------:R-:W-:Y:S01]  /*7b40*/  FFMA R45, R81, R2, R45 ;  /* 0x00000002512d7223 */ /* 0x000fe2000000002d */
[----:B------:R-:W-:Y:S01]  /*7b50*/  LOP3.LUT R2, R137, 0xffff0000, RZ, 0xc0, !PT ;  /* 0xffff000089027812 */ /* 0x000fe200078ec0ff */
        /* <DEDUP_REMOVED lines=8> */
[C---:B------:R-:W-:Y:S01]  /*7be0*/  FMUL R50, R78.reuse, R54 ;  /* 0x000000364e327220 */ /* 0x040fe20000400000 */
[----:B------:R-:W-:Y:S01]  /*7bf0*/  F2FP.BF16.F32.PACK_AB R94, R37, R36 ;  /* 0x00000024255e723e */ /* 0x000fe200000010ff */
[----:B------:R1:W-:Y:S01]  /*7c00*/  STS.128 [R178+0x4400], R132 ;  /* 0x00440084b2007388 */ /* 0x0003e20000000c00 */
[----:B------:R-:W-:Y:S01]  /*7c10*/  F2FP.BF16.F32.PACK_AB R95, R43, R38 ;  /* 0x000000262b5f723e */ /* 0x000fe200000010ff */
[----:B------:R-:W-:Y:S01]  /*7c20*/  FMUL R55, R78, R55 ;  /* 0x000000374e377220 */ /* 0x000fe20000400000 */
[----:B--2---:R-:W-:Y:S01]  /*7c30*/  F2FP.BF16.F32.PACK_AB R116, R41, R40 ;  /* 0x000000282974723e */ /* 0x004fe200000010ff */
[----:B------:R-:W-:Y:S01]  /*7c40*/  FFMA R48, R81, R3, R48 ;  /* 0x0000000351307223 */ /* 0x000fe20000000030 */
[----:B------:R-:W-:Y:S01]  /*7c50*/  SHF.L.U32 R3, R139, 0x10, RZ ;  /* 0x000000108b037819 */ /* 0x000fe200000006ff */
[----:B------:R-:W-:Y:S01]  /*7c60*/  FFMA R49, R81, R0, R49 ;  /* 0x0000000051317223 */ /* 0x000fe20000000031 */
[C---:B------:R-:W-:Y:S01]  /*7c70*/  SHF.L.U32 R0, R138.reuse, 0x10, RZ ;  /* 0x000000108a007819 */ /* 0x040fe200000006ff */
[----:B------:R2:W-:Y:S01]  /*7c80*/  STS.128 [R177+0x4400], R92 ;  /* 0x0044005cb1007388 */ /* 0x0005e20000000c00 */
[----:B------:R-:W-:Y:S01]  /*7c90*/  F2FP.BF16.F32.PACK_AB R117, R47, R42 ;  /* 0x0000002a2f75723e */ /* 0x000fe200000010ff */
[----:B------:R-:W-:Y:S01]  /*7ca0*/  FFMA R50, R81, R83, R50 ;  /* 0x0000005351327223 */ /* 0x000fe20000000032 */
[----:B------:R-:W-:Y:S01]  /*7cb0*/  SHF.L.U32 R83, R145, 0x10, RZ ;  /* 0x0000001091537819 */ /* 0x000fe200000006ff */
[----:B------:R-:W-:Y:S01]  /*7cc0*/  FFMA R55, R81, R2, R55 ;  /* 0x0000000251377223 */ /* 0x000fe20000000037 */
[----:B------:R-:W-:Y:S01]  /*7cd0*/  LOP3.LUT R2, R138, 0xffff0000, RZ, 0xc0, !PT ;  /* 0xffff00008a027812 */ /* 0x000fe200078ec0ff */
[C---:B------:R-:W-:Y:S01]  /*7ce0*/  FMUL R52, R78.reuse, R56 ;  /* 0x000000384e347220 */ /* 0x040fe20000400000 */
[----:B------:R-:W-:Y:S01]  /*7cf0*/  F2FP.BF16.F32.PACK_AB R118, R45, R44 ;  /* 0x0000002c2d76723e */ /* 0x000fe200000010ff */
[C---:B------:R-:W-:Y:S01]  /*7d00*/  FMUL R53, R78.reuse, R57 ;  /* 0x000000394e357220 */ /* 0x040fe20000400000 */
[C---:B------:R-:W-:Y:S01]  /*7d10*/  FMUL R54, R78.reuse, R58 ;  /* 0x0000003a4e367220 */ /* 0x040fe20000400000 */
[----:B------:R-:W-:Y:S01]  /*7d20*/  FFMA R52, R81, R0, R52 ;  /* 0x0000000051347223 */ /* 0x000fe20000000034 */
[----:B------:R-:W-:Y:S01]  /*7d30*/  LOP3.LUT R0, R139, 0xffff0000, RZ, 0xc0, !PT ;  /* 0xffff00008b007812 */ /* 0x000fe200078ec0ff */
[C---:B------:R-:W-:Y:S01]  /*7d40*/  FFMA R53, R81.reuse, R2, R53 ;  /* 0x0000000251357223 */ /* 0x040fe20000000035 */
[----:B------:R-:W-:Y:S01]  /*7d50*/  FFMA R54, R81, R3, R54 ;  /* 0x0000000351367223 */ /* 0x000fe20000000036 */
[----:B------:R-:W-:Y:S01]  /*7d60*/  FMUL R59, R78, R59 ;  /* 0x0000003b4e3b7220 */ /* 0x000fe20000400000 */
[----:B------:R-:W-:Y:S01]  /*7d70*/  SHF.L.U32 R3, R144, 0x10, RZ ;  /* 0x0000001090037819 */ /* 0x000fe200000006ff */
[----:B------:R-:W-:Y:S01]  /*7d80*/  FMUL R56, R78, R60 ;  /* 0x0000003c4e387220 */ /* 0x000fe20000400000 */
[----:B------:R-:W-:Y:S01]  /*7d90*/  LOP3.LUT R2, R144, 0xffff0000, RZ, 0xc0, !PT ;  /* 0xffff000090027812 */ /* 0x000fe200078ec0ff */
[C---:B------:R-:W-:Y:S01]  /*7da0*/  FMUL R57, R78.reuse, R61 ;  /* 0x0000003d4e397220 */ /* 0x040fe20000400000 */
[----:B------:R-:W-:Y:S01]  /*7db0*/  F2FP.BF16.F32.PACK_AB R119, R51, R46 ;  /* 0x0000002e3377723e */ /* 0x000fe200000010ff */
[C---:B------:R-:W-:Y:S01]  /*7dc0*/  FMUL R58, R78.reuse, R62 ;  /* 0x0000003e4e3a7220 */ /* 0x040fe20000400000 */
[C---:B------:R-:W-:Y:S01]  /*7dd0*/  FFMA R59, R81.reuse, R0, R59 ;  /* 0x00000000513b7223 */ /* 0x040fe2000000003b */
[----:B------:R-:W-:Y:S01]  /*7de0*/  FFMA R56, R81, R3, R56 ;  /* 0x0000000351387223 */ /* 0x000fe20000000038 */
[----:B------:R-:W-:Y:S01]  /*7df0*/  LOP3.LUT R0, R145, 0xffff0000, RZ, 0xc0, !PT ;  /* 0xffff000091007812 */ /* 0x000fe200078ec0ff */
[----:B------:R2:W-:Y:S01]  /*7e00*/  STS.128 [R176+0x4400], R116 ;  /* 0x00440074b0007388 */ /* 0x0005e20000000c00 */
[C---:B------:R-:W-:Y:S01]  /*7e10*/  FFMA R57, R81.reuse, R2, R57 ;  /* 0x0000000251397223 */ /* 0x040fe20000000039 */
[----:B------:R-:W-:Y:S01]  /*7e20*/  FMUL R63, R78, R63 ;  /* 0x0000003f4e3f7220 */ /* 0x000fe20000400000 */
[----:B------:R-:W-:Y:S01]  /*7e30*/  SHF.L.U32 R3, R146, 0x10, RZ ;  /* 0x0000001092037819 */ /* 0x000fe200000006ff */
[----:B------:R-:W-:Y:S01]  /*7e40*/  FFMA R58, R81, R83, R58 ;  /* 0x00000053513a7223 */ /* 0x000fe2000000003a */
[----:B------:R-:W-:Y:S01]  /*7e50*/  FMUL R60, R78, R64 ;  /* 0x000000404e3c7220 */ /* 0x000fe20000400000 */
[----:B------:R-:W-:Y:S01]  /*7e60*/  LOP3.LUT R2, R146, 0xffff0000, RZ, 0xc0, !PT ;  /* 0xffff000092027812 */ /* 0x000fe200078ec0ff */
[C---:B------:R-:W-:Y:S01]  /*7e70*/  FMUL R61, R78.reuse, R65 ;  /* 0x000000414e3d7220 */ /* 0x040fe20000400000 */
[----:B------:R-:W-:Y:S01]  /*7e80*/  SHF.L.U32 R83, R147, 0x10, RZ ;  /* 0x0000001093537819 */ /* 0x000fe200000006ff */
[C---:B------:R-:W-:Y:S01]  /*7e90*/  FMUL R62, R78.reuse, R66 ;  /* 0x000000424e3e7220 */ /* 0x040fe20000400000 */
[----:B------:R-:W-:Y:S01]  /*7ea0*/  FFMA R63, R81, R0, R63 ;  /* 0x00000000513f7223 */ /* 0x000fe2000000003f */
[----:B------:R-:W-:Y:S01]  /*7eb0*/  FMUL R67, R78, R67 ;  /* 0x000000434e437220 */ /* 0x000fe20000400000 */
[----:B----4-:R-:W-:Y:S01]  /*7ec0*/  F2FP.BF16.F32.PACK_AB R124, R49, R48 ;  /* 0x00000030317c723e */ /* 0x010fe200000010ff */
[----:B------:R-:W-:Y:S01]  /*7ed0*/  FFMA R60, R81, R3, R60 ;  /* 0x00000003513c7223 */ /* 0x000fe2000000003c */
[----:B------:R-:W-:Y:S01]  /*7ee0*/  F2FP.BF16.F32.PACK_AB R125, R55, R50 ;  /* 0x00000032377d723e */ /* 0x000fe200000010ff */
[----:B------:R-:W-:Y:S01]  /*7ef0*/  FFMA R61, R81, R2, R61 ;  /* 0x00000002513d7223 */ /* 0x000fe2000000003d */
[----:B------:R-:W-:Y:S01]  /*7f00*/  F2FP.BF16.F32.PACK_AB R126, R53, R52 ;  /* 0x00000034357e723e */ /* 0x000fe200000010ff */
[----:B------:R-:W-:Y:S01]  /*7f10*/  FFMA R62, R81, R83, R62 ;  /* 0x00000053513e7223 */ /* 0x000fe2000000003e */
[----:B------:R-:W-:Y:S01]  /*7f20*/  F2FP.BF16.F32.PACK_AB R127, R59, R54 ;  /* 0x000000363b7f723e */ /* 0x000fe200000010ff */
[----:B------:R-:W-:Y:S01]  /*7f30*/  FFMA R67, R81, R82, R67 ;  /* 0x0000005251437223 */ /* 0x000fe20000000043 */
[----:B-1----:R-:W-:Y:S02]  /*7f40*/  F2FP.BF16.F32.PACK_AB R132, R57, R56 ;  /* 0x000000383984723e */ /* 0x002fe400000010ff */
[----:B------:R-:W-:Y:S01]  /*7f50*/  F2FP.BF16.F32.PACK_AB R133, R63, R58 ;  /* 0x0000003a3f85723e */ /* 0x000fe200000010ff */
[----:B------:R2:W-:Y:S01]  /*7f60*/  STS.128 [R175+0x4400], R124 ;  /* 0x0044007caf007388 */ /* 0x0005e20000000c00 */
[----:B------:R-:W-:Y:S02]  /*7f70*/  F2FP.BF16.F32.PACK_AB R134, R61, R60 ;  /* 0x0000003c3d86723e */ /* 0x000fe400000010ff */
[----:B------:R-:W-:Y:S02]  /*7f80*/  F2FP.BF16.F32.PACK_AB R135, R67, R62 ;  /* 0x0000003e4387723e */ /* 0x000fe400000010ff */
[----:B------:R-:W-:Y:S02]  /*7f90*/  LEA R0, R101, UR48, 0x3 ;  /* 0x0000003065007c11 */ /* 0x000fe4000f8e18ff */
[----:B------:R-:W-:Y:S01]  /*7fa0*/  @P6 SHF.L.U32 R3, R167, 0x1f, RZ ;  /* 0x0000001fa7036819 */ /* 0x000fe200000006ff */
[----:B------:R2:W-:Y:S01]  /*7fb0*/  STS.128 [R174+0x4400], R132 ;  /* 0x00440084ae007388 */ /* 0x0005e20000000c00 */
[----:B------:R-:W-:Y:S01]  /*7fc0*/  @!PT LDS RZ, [RZ] ;  /* 0x00000000fffff984 */ /* 0x000fe20000000800 */
[----:B------:R-:W-:Y:S01]  /*7fd0*/  @!PT LDS RZ, [RZ] ;  /* 0x00000000fffff984 */ /* 0x000fe20000000800 */
[----:B------:R-:W-:Y:S01]  /*7fe0*/  @!PT LDS RZ, [RZ] ;  /* 0x00000000fffff984 */ /* 0x000fe20000000800 */
[----:B------:R-:W-:Y:S01]  /*7ff0*/  @!PT LDS RZ, [RZ] ;  /* 0x00000000fffff984 */ /* 0x000fe20000000800 */
[----:B------:R1:W-:Y:S07]  /*8000*/  MEMBAR.ALL.CTA ;  /* 0x0000000000007992 */ /* 0x0003ee0000008000 */
[----:B-1----:R-:W1:Y:S02]  /*8010*/  FENCE.VIEW.ASYNC.S ;  /* 0x00000000000073c6 */ /* 0x002e640000000000 */
[----:B-1----:R-:W-:Y:S06]  /*8020*/  BAR.SYNC.DEFER_BLOCKING 0x1, 0x80 ;  /* 0x0042000000007b1d */ /* 0x002fec0000010000 */
[----:B------:R-:W-:Y:S05]  /*8030*/  @P0 BRA `(.L_x_107) ;  /* 0x0000000000240947 */ /* 0x000fea0003800000 */
[----:B------:R-:W-:Y:S02]  /*8040*/  UIADD3 UR8, UP0, UPT, UR52, 0x680, URZ ;  /* 0x0000068034087890 */ /* 0x000fe4000ff1e0ff */
[----:B------:R-:W-:Y:S02]  /*8050*/  UIADD3 UR5, UPT, UPT, UR41, 0x40, URZ ;  /* 0x0000004029057890 */ /* 0x000fe4000fffe0ff */
[----:B------:R-:W-:Y:S02]  /*8060*/  UIADD3 UR4, UPT, UPT, UR48, 0x4400, URZ ;  /* 0x0000440030047890 */ /* 0x000fe4000fffe0ff */
[----:B------:R-:W-:Y:S01]  /*8070*/  UIADD3.X UR9, UPT, UPT, URZ, UR53, URZ, UP0, !UPT ;  /* 0x00000035ff097290 */ /* 0x000fe200087fe4ff */
[----:B------:R-:W-:Y:S01]  /*8080*/  UMOV UR6, UR42 ;  /* 0x0000002a00067c82 */ /* 0x000fe20008000000 */
[----:B------:R-:W-:Y:S07]  /*8090*/  UMOV UR7, UR36 ;  /* 0x0000002400077c82 */ /* 0x000fee0008000000 */
[----:B------:R1:W-:Y:S01]  /*80a0*/  UTMASTG.3D [UR4], [UR8] ;  /* 0x00000004080073b5 */ /* 0x0003e20008010000 */
[----:B------:R0:W-:Y:S01]  /*80b0*/  UTMACMDFLUSH ;  /* 0x00000000000079b7 */ /* 0x0001e20000000000 */
[----:B-1----:R-:W-:Y:S04]  /*80c0*/  DEPBAR.LE SB0, 0x1 ;  /* 0x000080400000791a */ /* 0x002fe80000000000 */
.L_x_107:
[----:B------:R-:W-:Y:S05]  /*80d0*/  BSYNC.RECONVERGENT B0 ;  /* 0x0000000000007941 */ /* 0x000fea0003800200 */
.L_x_106:
[----:B------:R-:W-:Y:S01]  /*80e0*/  BAR.SYNC.DEFER_BLOCKING 0x1, 0x80 ;  /* 0x0042000000007b1d */ /* 0x000fe20000010000 */
[----:B------:R-:W-:Y:S04]  /*80f0*/  UIADD3 UR40, UPT, UPT, UR51, 0x1, URZ ;  /* 0x0000000133287890 */ /* 0x000fe8000fffe0ff */
[----:B------:R-:W-:Y:S04]  /*8100*/  UISETP.NE.AND UP0, UPT, UR40, 0x4, UPT ;  /* 0x000000042800788c */ /* 0x000fe8000bf05270 */
[----:B------:R-:W-:Y:S01]  /*8110*/  USEL UR40, UR40, URZ, UP0 ;  /* 0x000000ff28287287 */ /* 0x000fe20008000000 */
[----:B------:R1:W-:Y:S01]  /*8120*/  @P6 SYNCS.ARRIVE.TRANS64.RED.A1T0 RZ, [R85+URZ], RZ ;  /* 0x000000ff55ff69a7 */ /* 0x0003e200081004ff */
[----:B------:R-:W-:Y:S01]  /*8130*/  BSSY B1, `(.L_x_108) ;  /* 0x0000020000017945 */ /* 0x000fe20003800000 */
[----:B------:R-:W4:Y:S02]  /*8140*/  @P6 SYNCS.PHASECHK.TRANS64.TRYWAIT P0, [R0+URZ+0x50], R3 ;  /* 0x00005003000065a7 */ /* 0x000f2400080011ff */
[----:B----4-:R-:W-:Y:S01]  /*8150*/  @P6 SEL R103, RZ, 0x1, !P0 ;  /* 0x00000001ff676807 */ /* 0x010fe20004000000 */
[----:B-1----:R-:W-:Y:S06]  /*8160*/  @!P6 BRA `(.L_x_109) ;  /* 0x000000000070e947 */ /* 0x002fec0003800000 */
        /* <DEDUP_REMOVED lines=9> */
[----:B------:R-:W-:Y:S04]  /*8200*/  SHF.L.U32 R7, R167, 0x1f, RZ ;  /* 0x0000001fa7077819 */ /* 0x000fe800000006ff */
[----:B------:R-:W1:Y:S02]  /*8210*/  SYNCS.PHASECHK.TRANS64.TRYWAIT P0, [R0+URZ+0x50], R7 ;  /* 0x00005007000075a7 */ /* 0x000e6400080011ff */
[----:B-1----:R-:W-:Y:S05]  /*8220*/  @!P0 BRA `(.L_x_112) ;  /* 0x0000003400308947 */ /* 0x002fea0003800000 */
.L_x_111:
[----:B------:R-:W-:Y:S05]  /*8230*/  BSYNC B0 ;  /* 0x0000000000007941 */ /* 0x000fea0003800000 */
.L_x_110:
[----:B------:R-:W-:Y:S01]  /*8240*/  ISETP.NE.AND P0, PT, R109, RZ, PT ;  /* 0x000000ff6d00720c */ /* 0x000fe20003f05270 */
[----:B------:R-:W-:Y:S11]  /*8250*/  VIADD R101, R101, 0x1 ;  /* 0x0000000165657836 */ /* 0x000ff60000000000 */
[----:B------:R-:W-:Y:S01]  /*8260*/  @!UPT UIADD3 URZ, UPT, UPT, URZ, URZ, URZ ;  /* 0x000000fffffff290 */ /* 0x000fe2000fffe0ff */
[----:B------:R4:W2:Y:S01]  /*8270*/  @P0 LDS.128 R88, [R4+UR48+0x400] ;  /* 0x0004003004580984 */ /* 0x0008a20008000c00 */
[--C-:B-1----:R-:W-:Y:S01]  /*8280*/  @P0 IMAD.IADD R7, R102, 0x1, R3.reuse ;  /* 0x0000000166070824 */ /* 0x102fe200078e0203 */
[C---:B------:R-:W-:Y:S01]  /*8290*/  @P0 IADD3 R0, PT, PT, R108.reuse, R5, RZ ;  /* 0x000000056c000210 */ /* 0x040fe20007ffe0ff */
[C---:B------:R-:W-:Y:S01]  /*82a0*/  @P0 IMAD.IADD R6, R108.reuse, 0x1, R3 ;  /* 0x000000016c060824 */ /* 0x040fe200078e0203 */
[----:B------:R4:W1:Y:S02]  /*82b0*/  @P0 LDS.128 R96, [R2+0x400] ;  /* 0x0004000002600984 */ /* 0x0008640000000c00 */
[----:B------:R-:W-:Y:S02]  /*82c0*/  @P0 IADD3 R8, PT, PT, R108, R7, RZ ;  /* 0x000000076c080210 */ /* 0x000fe40007ffe0ff */
[----:B------:R4:W1:Y:S04]  /*82d0*/  @P0 LDS.128 R104, [R5+0x400] ;  /* 0x0004000005680984 */ /* 0x0008680000000c00 */
[----:B------:R4:W1:Y:S04]  /*82e0*/  @P0 LDS.128 R112, [R0+0x400] ;  /* 0x0004000000700984 */ /* 0x0008680000000c00 */
[----:B------:R4:W1:Y:S04]  /*82f0*/  @P0 LDS.128 R120, [R3+0x400] ;  /* 0x0004000003780984 */ /* 0x0008680000000c00 */
[----:B------:R4:W1:Y:S04]  /*8300*/  @P0 LDS.128 R128, [R6+0x400] ;  /* 0x0004000006800984 */ /* 0x0008680000000c00 */
[----:B------:R4:W1:Y:S04]  /*8310*/  @P0 LDS.128 R136, [R7+0x400] ;  /* 0x0004000007880984 */ /* 0x0008680000000c00 */
[----:B------:R4:W1:Y:S02]  /*8320*/  @P0 LDS.128 R144, [R8+0x400] ;  /* 0x0004000008900984 */ /* 0x0008640000000c00 */
.L_x_109:
[----:B------:R-:W-:Y:S05]  /*8330*/  BSYNC B1 ;  /* 0x0000000000017941 */ /* 0x000fea0003800000 */
.L_x_108:
        /* <DEDUP_REMOVED lines=21> */
.L_x_113:
[----:B------:R-:W-:Y:S01]  /*8490*/  ISETP.NE.AND P6, PT, R179, RZ, PT ;  /* 0x000000ffb300720c */ /* 0x000fe20003fc5270 */
[----:B------:R-:W-:Y:S05]  /*84a0*/  WARPSYNC.ALL ;  /* 0x0000000000007948 */ /* 0x000fea0003800000 */
[----:B------:R-:W-:Y:S01]  /*84b0*/  R2UR UR4, R80 ;  /* 0x00000000500472ca */ /* 0x000fe200000e0000 */
[----:B------:R-:W-:Y:S01]  /*84c0*/  BSSY.RECONVERGENT B0, `(.L_x_114) ;  /* 0x0000103000007945 */ /* 0x000fe20003800200 */
[----:B------:R-:W-:Y:S02]  /*84d0*/  MOV R3, UR40 ;  /* 0x0000002800037c02 */ /* 0x000fe40008000f00 */
[----:B------:R-:W-:Y:S02]  /*84e0*/  MOV R84, UR37 ;  /* 0x0000002500547c02 */ /* 0x000fe40008000f00 */
[C---:B--2---:R-:W-:Y:S02]  /*84f0*/  SHF.L.U32 R82, R88.reuse, 0x10, RZ ;  /* 0x0000001058527819 */ /* 0x044fe400000006ff */
[----:B------:R-:W-:Y:S02]  /*8500*/  @P6 LEA R3, R3, UR48, 0x3 ;  /* 0x0000003003036c11 */ /* 0x000fe4000f8e18ff */
[----:B------:R-:W-:Y:S02]  /*8510*/  LOP3.LUT R83, R88, 0xffff0000, RZ, 0xc0, !PT ;  /* 0xffff000058537812 */ /* 0x000fe400078ec0ff */
[----:B------:R-:W-:Y:S01]  /*8520*/  @P6 IADD3 R3, PT, PT, R3, 0x70, RZ ;  /* 0x0000007003036810 */ /* 0x000fe20007ffe0ff */
[----:B------:R-:W2:Y:S01]  /*8530*/  LDTM.x64 R4, tmem[UR4+0x80] ;  /* 0x00008004000479ee */ /* 0x000ea20008340000 */
[----:B------:R-:W-:Y:S02]  /*8540*/  ISETP.NE.AND P0, PT, R170, RZ, PT ;  /* 0x000000ffaa00720c */ /* 0x000fe40003f05270 */
[----:B------:R-:W-:Y:S01]  /*8550*/  @P6 PRMT R84, R84, 0x654, R3 ;  /* 0x0000065454546816 */ /* 0x000fe20000000003 */
[C---:B--2---:R-:W-:Y:S01]  /*8560*/  FMUL R0, R78.reuse, R4 ;  /* 0x000000044e007220 */ /* 0x044fe20000400000 */
[C---:B------:R-:W-:Y:S01]  /*8570*/  FMUL R3, R78.reuse, R6 ;  /* 0x000000064e037220 */ /* 0x040fe20000400000 */
        /* <DEDUP_REMOVED lines=38> */
[C---:B------:R-:W-:Y:S01]  /*87e0*/  FFMA R0, R81.reuse, R82, R0 ;  /* 0x0000005251007223 */ /* 0x040fe20000000000 */
[----:B------:R-:W-:Y:S01]  /*87f0*/  FFMA R2, R81, R83, R2 ;  /* 0x0000005351027223 */ /* 0x000fe20000000002 */
[C---:B------:R-:W-:Y:S01]  /*8800*/  FMUL R45, R78.reuse, R49 ;  /* 0x000000314e2d7220 */ /* 0x040fe20000400000 */
[C---:B------:R-:W-:Y:S01]  /*8810*/  FMUL R58, R78.reuse, R62 ;  /* 0x0000003e4e3a7220 */ /* 0x040fe20000400000 */
[C---:B------:R-:W-:Y:S01]  /*8820*/  FMUL R60, R78.reuse, R64 ;  /* 0x000000404e3c7220 */ /* 0x040fe20000400000 */
[C---:B------:R-:W-:Y:S01]  /*8830*/  SHF.L.U32 R64, R89.reuse, 0x10, RZ ;  /* 0x0000001059407819 */ /* 0x040fe200000006ff */
[----:B------:R-:W-:Y:S01]  /*8840*/  FMUL R49, R78, R53 ;  /* 0x000000354e317220 */ /* 0x000fe20000400000 */
[----:B------:R-:W-:Y:S01]  /*8850*/  F2FP.BF16.F32.PACK_AB R92, R2, R0 ;  /* 0x00000000025c723e */ /* 0x000fe200000010ff */
[C---:B------:R-:W-:Y:S01]  /*8860*/  FMUL R62, R78.reuse, R66 ;  /* 0x000000424e3e7220 */ /* 0x040fe20000400000 */
[----:B------:R-:W-:Y:S01]  /*8870*/  LOP3.LUT R66, R89, 0xffff0000, RZ, 0xc0, !PT ;  /* 0xffff000059427812 */ /* 0x000fe200078ec0ff */
[C---:B------:R-:W-:Y:S01]  /*8880*/  FMUL R53, R78.reuse, R57 ;  /* 0x000000394e357220 */ /* 0x040fe20000400000 */
[----:B------:R-:W-:Y:S01]  /*8890*/  LOP3.LUT R0, R91, 0xffff0000, RZ, 0xc0, !PT ;  /* 0xffff00005b007812 */ /* 0x000fe200078ec0ff */
[----:B------:R-:W-:Y:S01]  /*88a0*/  FMUL R7, R78, R7 ;  /* 0x000000074e077220 */ /* 0x000fe20000400000 */
[----:B-1----:R-:W-:Y:S01]  /*88b0*/  LOP3.LUT R2, R96, 0xffff0000, RZ, 0xc0, !PT ;  /* 0xffff000060027812 */ /* 0x002fe200078ec0ff */
[C---:B------:R-:W-:Y:S01]  /*88c0*/  FMUL R57, R78.reuse, R61 ;  /* 0x0000003d4e397220 */ /* 0x040fe20000400000 */
[----:B------:R-:W-:Y:S01]  /*88d0*/  FMUL R61, R78, R65 ;  /* 0x000000414e3d7220 */ /* 0x000fe20000400000 */
[C---:B------:R-:W-:Y:S01]  /*88e0*/  SHF.L.U32 R65, R90.reuse, 0x10, RZ ;  /* 0x000000105a417819 */ /* 0x040fe200000006ff */
[C---:B------:R-:W-:Y:S01]  /*88f0*/  FFMA R3, R81.reuse, R64, R3 ;  /* 0x0000004051037223 */ /* 0x040fe20000000003 */
[----:B------:R-:W-:Y:S01]  /*8900*/  LOP3.LUT R64, R90, 0xffff0000, RZ, 0xc0, !PT ;  /* 0xffff00005a407812 */ /* 0x000fe200078ec0ff */
[C---:B------:R-:W-:Y:S01]  /*8910*/  FFMA R7, R81.reuse, R66, R7 ;  /* 0x0000004251077223 */ /* 0x040fe20000000007 */
[C---:B------:R-:W-:Y:S01]  /*8920*/  FMUL R11, R78.reuse, R11 ;  /* 0x0000000b4e0b7220 */ /* 0x040fe20000400000 */
[----:B------:R-:W-:Y:S01]  /*8930*/  FFMA R4, R81, R65, R4 ;  /* 0x0000004151047223 */ /* 0x000fe20000000004 */
[----:B------:R-:W-:Y:S01]  /*8940*/  SHF.L.U32 R65, R91, 0x10, RZ ;  /* 0x000000105b417819 */ /* 0x000fe200000006ff */
[----:B------:R-:W-:Y:S01]  /*8950*/  FFMA R5, R81, R64, R5 ;  /* 0x0000004051057223 */ /* 0x000fe20000000005 */
[----:B------:R-:W-:Y:S01]  /*8960*/  F2FP.BF16.F32.PACK_AB R93, R7, R3 ;  /* 0x00000003075d723e */ /* 0x000fe200000010ff */
[----:B------:R-:W-:Y:S01]  /*8970*/  FMUL R15, R78, R15 ;  /* 0x0000000f4e0f7220 */ /* 0x000fe20000400000 */
[----:B------:R-:W-:Y:S01]  /*8980*/  SHF.L.U32 R3, R96, 0x10, RZ ;  /* 0x0000001060037819 */ /* 0x000fe200000006ff */
[----:B------:R-:W-:Y:S01]  /*8990*/  FFMA R6, R81, R65, R6 ;  /* 0x0000004151067223 */ /* 0x000fe20000000006 */
[----:B------:R-:W-:Y:S01]  /*89a0*/  F2FP.BF16.F32.PACK_AB R94, R5, R4 ;  /* 0x00000004055e723e */ /* 0x000fe200000010ff */
[----:B------:R-:W-:Y:S01]  /*89b0*/  FFMA R11, R81, R0, R11 ;  /* 0x00000000510b7223 */ /* 0x000fe2000000000b */
[----:B------:R-:W-:Y:S01]  /*89c0*/  SHF.L.U32 R0, R97, 0x10, RZ ;  /* 0x0000001061007819 */ /* 0x000fe200000006ff */
[C---:B------:R-:W-:Y:S01]  /*89d0*/  FFMA R8, R81.reuse, R3, R8 ;  /* 0x0000000351087223 */ /* 0x040fe20000000008 */
[C---:B------:R-:W-:Y:S01]  /*89e0*/  SHF.L.U32 R3, R98.reuse, 0x10, RZ ;  /* 0x0000001062037819 */ /* 0x040fe200000006ff */
[----:B------:R-:W-:Y:S01]  /*89f0*/  FFMA R9, R81, R2, R9 ;  /* 0x0000000251097223 */ /* 0x000fe20000000009 */
[----:B------:R-:W-:Y:S01]  /*8a00*/  LOP3.LUT R2, R97, 0xffff0000, RZ, 0xc0, !PT ;  /* 0xffff000061027812 */ /* 0x000fe200078ec0ff */
[C---:B------:R-:W-:Y:S01]  /*8a10*/  FFMA R10, R81.reuse, R0, R10 ;  /* 0x00000000510a7223 */ /* 0x040fe2000000000a */
[----:B------:R-:W-:Y:S01]  /*8a20*/  LOP3.LUT R0, R98, 0xffff0000, RZ, 0xc0, !PT ;  /* 0xffff000062007812 */ /* 0x000fe200078ec0ff */
[----:B------:R-:W-:Y:S01]  /*8a30*/  FMUL R19, R78, R19 ;  /* 0x000000134e137220 */ /* 0x000fe20000400000 */
[C---:B------:R-:W-:Y:S01]  /*8a40*/  SHF.L.U32 R5, R104.reuse, 0x10, RZ ;  /* 0x0000001068057819 */ /* 0x040fe200000006ff */
[----:B------:R-:W-:Y:S01]  /*8a50*/  FFMA R15, R81, R2, R15 ;  /* 0x00000002510f7223 */ /* 0x000fe2000000000f */
[----:B------:R-:W-:Y:S01]  /*8a60*/  LOP3.LUT R2, R99, 0xffff0000, RZ, 0xc0, !PT ;  /* 0xffff000063027812 */ /* 0x000fe200078ec0ff */
[----:B------:R-:W-:Y:S01]  /*8a70*/  FFMA R12, R81, R3, R12 ;  /* 0x00000003510c7223 */ /* 0x000fe2000000000c */
[----:B------:R-:W-:Y:S01]  /*8a80*/  SHF.L.U32 R3, R99, 0x10, RZ ;  /* 0x0000001063037819 */ /* 0x000fe200000006ff */
[----:B------:R-:W-:Y:S01]  /*8a90*/  FFMA R13, R81, R0, R13 ;  /* 0x00000000510d7223 */ /* 0x000fe2000000000d */
[----:B------:R-:W-:Y:S01]  /*8aa0*/  LOP3.LUT R0, R104, 0xffff0000, RZ, 0xc0, !PT ;  /* 0xffff000068007812 */ /* 0x000fe200078ec0ff */
[----:B------:R-:W-:Y:S01]  /*8ab0*/  FMUL R23, R78, R23 ;  /* 0x000000174e177220 */ /* 0x000fe20000400000 */
[----:B------:R-:W-:Y:S01]  /*8ac0*/  LOP3.LUT R4, R107, 0xffff0000, RZ, 0xc0, !PT ;  /* 0xffff00006b047812 */ /* 0x000fe200078ec0ff */
[C---:B------:R-:W-:Y:S01]  /*8ad0*/  FFMA R14, R81.reuse, R3, R14 ;  /* 0x00000003510e7223 */ /* 0x040fe2000000000e */
[C---:B------:R-:W-:Y:S01]  /*8ae0*/  SHF.L.U32 R3, R106.reuse, 0x10, RZ ;  /* 0x000000106a037819 */ /* 0x040fe200000006ff */
[----:B------:R-:W-:Y:S01]  /*8af0*/  FFMA R19, R81, R2, R19 ;  /* 0x0000000251137223 */ /* 0x000fe20000000013 */
[----:B------:R-:W-:Y:S01]  /*8b00*/  SHF.L.U32 R2, R105, 0x10, RZ ;  /* 0x0000001069027819 */ /* 0x000fe200000006ff */
[----:B------:R-:W-:Y:S01]  /*8b10*/  FFMA R16, R81, R5, R16 ;  /* 0x0000000551107223 */ /* 0x000fe20000000010 */
[----:B------:R-:W-:Y:S01]  /*8b20*/  SHF.L.U32 R5, R107, 0x10, RZ ;  /* 0x000000106b057819 */ /* 0x000fe200000006ff */
[----:B------:R-:W-:Y:S01]  /*8b30*/  FFMA R17, R81, R0, R17 ;  /* 0x0000000051117223 */ /* 0x000fe20000000011 */
[----:B------:R-:W-:Y:S01]  /*8b40*/  LOP3.LUT R0, R105, 0xffff0000, RZ, 0xc0, !PT ;  /* 0xffff000069007812 */ /* 0x000fe200078ec0ff */
[----:B------:R-:W-:Y:S01]  /*8b50*/  FFMA R18, R81, R2, R18 ;  /* 0x0000000251127223 */ /* 0x000fe20000000012 */
[----:B------:R-:W-:Y:S01]  /*8b60*/  LOP3.LUT R2, R106, 0xffff0000, RZ, 0xc0, !PT ;  /* 0xffff00006a027812 */ /* 0x000fe200078ec0ff */
[----:B------:R-:W-:Y:S01]  /*8b70*/  FMUL R27, R78, R27 ;  /* 0x0000001b4e1b7220 */ /* 0x000fe20000400000 */
[----:B------:R-:W-:Y:S01]  /*8b80*/  F2FP.BF16.F32.PACK_AB R95, R11, R6 ;  /* 0x000000060b5f723e */ /* 0x000fe200000010ff */
[C---:B------:R-:W-:Y:S01]  /*8b90*/  FFMA R23, R81.reuse, R0, R23 ;  /* 0x0000000051177223 */ /* 0x040fe20000000017 */
[----:B------:R-:W-:Y:S01]  /*8ba0*/  SHF.L.U32 R0, R112, 0x10, RZ ;  /* 0x0000001070007819 */ /* 0x000fe200000006ff */
[C---:B------:R-:W-:Y:S01]  /*8bb0*/  FFMA R20, R81.reuse, R3, R20 ;  /* 0x0000000351147223 */ /* 0x040fe20000000014 */
[----:B------:R-:W-:Y:S01]  /*8bc0*/  SHF.L.U32 R3, R114, 0x10, RZ ;  /* 0x0000001072037819 */ /* 0x000fe200000006ff */
        /* <DEDUP_REMOVED lines=8> */
[----:B------:R-:W-:Y:S01]  /*8c50*/  FFMA R25, R81, R2, R25 ;  /* 0x0000000251197223 */ /* 0x000fe20000000019 */
[----:B------:R-:W-:Y:S01]  /*8c60*/  LOP3.LUT R2, R114, 0xffff0000, RZ, 0xc0, !PT ;  /* 0xffff000072027812 */ /* 0x000fe200078ec0ff */
[C---:B------:R-:W-:Y:S01]  /*8c70*/  FMUL R31, R78.reuse, R31 ;  /* 0x0000001f4e1f7220 */ /* 0x040fe20000400000 */
[----:B------:R-:W-:Y:S01]  /*8c80*/  F2FP.BF16.F32.PACK_AB R8, R9, R8 ;  /* 0x000000080908723e */ /* 0x000fe200000010ff */
[----:B------:R-:W-:Y:S01]  /*8c90*/  FFMA R26, R81, R0, R26 ;  /* 0x00000000511a7223 */ /* 0x000fe2000000001a */
[----:B------:R-:W-:Y:S01]  /*8ca0*/  LOP3.LUT R0, R113, 0xffff0000, RZ, 0xc0, !PT ;  /* 0xffff000071007812 */ /* 0x000fe200078ec0ff */
[C---:B------:R-:W-:Y:S01]  /*8cb0*/  FMUL R35, R78.reuse, R35 ;  /* 0x000000234e237220 */ /* 0x040fe20000400000 */
[----:B------:R-:W-:Y:S01]  /*8cc0*/  F2FP.BF16.F32.PACK_AB R9, R15, R10 ;  /* 0x0000000a0f09723e */ /* 0x000fe200000010ff */
[----:B------:R-:W-:Y:S01]  /*8cd0*/  FMUL R39, R78, R39 ;  /* 0x000000274e277220 */ /* 0x000fe20000400000 */
[----:B------:R-:W-:Y:S01]  /*8ce0*/  F2FP.BF16.F32.PACK_AB R10, R13, R12 ;  /* 0x0000000c0d0a723e */ /* 0x000fe200000010ff */
[C---:B------:R-:W-:Y:S01]  /*8cf0*/  FFMA R31, R81.reuse, R0, R31 ;  /* 0x00000000511f7223 */ /* 0x040fe2000000001f */
[C---:B------:R-:W-:Y:S01]  /*8d00*/  SHF.L.U32 R0, R120.reuse, 0x10, RZ ;  /* 0x0000001078007819 */ /* 0x040fe200000006ff */
[----:B------:R-:W-:Y:S01]  /*8d10*/  FFMA R28, R81, R3, R28 ;  /* 0x00000003511c7223 */ /* 0x000fe2000000001c */
[----:B------:R-:W-:Y:S01]  /*8d20*/  SHF.L.U32 R3, R121, 0x10, RZ ;  /* 0x0000001079037819 */ /* 0x000fe200000006ff */
        /* <DEDUP_REMOVED lines=8> */
[----:B------:R-:W-:Y:S01]  /*8db0*/  FFMA R33, R81, R2, R33 ;  /* 0x0000000251217223 */ /* 0x000fe20000000021 */
[----:B------:R-:W-:Y:S01]  /*8dc0*/  LOP3.LUT R2, R123, 0xffff0000, RZ, 0xc0, !PT ;  /* 0xffff00007b027812 */ /* 0x000fe200078ec0ff */
[C---:B------:R-:W-:Y:S01]  /*8dd0*/  FFMA R34, R81.reuse, R3, R34 ;  /* 0x0000000351227223 */ /* 0x040fe20000000022 */
[C---:B------:R-:W-:Y:S01]  /*8de0*/  SHF.L.U32 R3, R122.reuse, 0x10, RZ ;  /* 0x000000107a037819 */ /* 0x040fe200000006ff */
[----:B------:R-:W-:Y:S01]  /*8df0*/  FFMA R39, R81, R0, R39 ;  /* 0x0000000051277223 */ /* 0x000fe20000000027 */
[----:B------:R-:W-:Y:S01]  /*8e00*/  LOP3.LUT R0, R122, 0xffff0000, RZ, 0xc0, !PT ;  /* 0xffff00007a007812 */ /* 0x000fe200078ec0ff */
[----:B------:R-:W-:Y:S01]  /*8e10*/  FMUL R43, R78, R43 ;  /* 0x0000002b4e2b7220 */ /* 0x000fe20000400000 */
[----:B------:R-:W-:Y:S01]  /*8e20*/  F2FP.BF16.F32.PACK_AB R16, R17, R16 ;  /* 0x000000101110723e */ /* 0x000fe200000010ff */
[----:B------:R-:W-:Y:S01]  /*8e30*/  FFMA R36, R81, R3, R36 ;  /* 0x0000000351247223 */ /* 0x000fe20000000024 */
[----:B------:R-:W-:Y:S01]  /*8e40*/  SHF.L.U32 R3, R129, 0x10, RZ ;  /* 0x0000001081037819 */ /* 0x000fe200000006ff */
[C---:B------:R-:W-:Y:S01]  /*8e50*/  FFMA R37, R81.reuse, R0, R37 ;  /* 0x0000000051257223 */ /* 0x040fe20000000025 */
[C---:B------:R-:W-:Y:S01]  /*8e60*/  SHF.L.U32 R0, R128.reuse, 0x10, RZ ;  /* 0x0000001080007819 */ /* 0x040fe200000006ff */
[----:B------:R-:W-:Y:S01]  /*8e70*/  FFMA R38, R81, R5, R38 ;  /* 0x0000000551267223 */ /* 0x000fe20000000026 */
[----:B------:R-:W-:Y:S01]  /*8e80*/  F2FP.BF16.F32.PACK_AB R17, R23, R18 ;  /* 0x000000121711723e */ /* 0x000fe200000010ff */
[----:B------:R1:W-:Y:S01]  /*8e90*/  STS.128 [R182+UR48+0x8400], R92 ;  /* 0x0084005cb6007988 */ /* 0x0003e20008000c30 */
[----:B------:R-:W-:Y:S01]  /*8ea0*/  SHF.L.U32 R5, R131, 0x10, RZ ;  /* 0x0000001083057819 */ /* 0x000fe200000006ff */
[C---:B------:R-:W-:Y:S01]  /*8eb0*/  FFMA R43, R81.reuse, R2, R43 ;  /* 0x00000002512b7223 */ /* 0x040fe2000000002b */
[----:B------:R-:W-:Y:S01]  /*8ec0*/  LOP3.LUT R2, R128, 0xffff0000, RZ, 0xc0, !PT ;  /* 0xffff000080027812 */ /* 0x000fe200078ec0ff */
[----:B------:R-:W-:Y:S01]  /*8ed0*/  FFMA R40, R81, R0, R40 ;  /* 0x0000000051287223 */ /* 0x000fe20000000028 */
[----:B------:R-:W-:Y:S01]  /*8ee0*/  LOP3.LUT R0, R129, 0xffff0000, RZ, 0xc0, !PT ;  /* 0xffff000081007812 */ /* 0x000fe200078ec0ff */
[----:B------:R-:W-:Y:S01]  /*8ef0*/  FMUL R47, R78, R47 ;  /* 0x0000002f4e2f7220 */ /* 0x000fe20000400000 */
[----:B------:R-:W-:Y:S01]  /*8f00*/  F2FP.BF16.F32.PACK_AB R18, R21, R20 ;  /* 0x000000141512723e */ /* 0x000fe200000010ff */
[C---:B------:R-:W-:Y:S01]  /*8f10*/  FFMA R41, R81.reuse, R2, R41 ;  /* 0x0000000251297223 */ /* 0x040fe20000000029 */
[C---:B------:R-:W-:Y:S01]  /*8f20*/  LOP3.LUT R2, R130.reuse, 0xffff0000, RZ, 0xc0, !PT ;  /* 0xffff000082027812 */ /* 0x040fe200078ec0ff */
[----:B------:R-:W-:Y:S01]  /*8f30*/  FFMA R42, R81, R3, R42 ;  /* 0x00000003512a7223 */ /* 0x000fe2000000002a */
[----:B------:R-:W-:Y:S01]  /*8f40*/  SHF.L.U32 R3, R130, 0x10, RZ ;  /* 0x0000001082037819 */ /* 0x000fe200000006ff */
[----:B------:R1:W-:Y:S01]  /*8f50*/  STS.128 [R181+0x8400], R8 ;  /* 0x00840008b5007388 */ /* 0x0003e20000000c00 */
[----:B------:R-:W-:Y:S01]  /*8f60*/  F2FP.BF16.F32.PACK_AB R19, R27, R22 ;  /* 0x000000161b13723e */ /* 0x000fe200000010ff */
[----:B------:R-:W-:Y:S01]  /*8f70*/  FFMA R47, R81, R0, R47 ;  /* 0x00000000512f7223 */ /* 0x000fe2000000002f */
[----:B------:R-:W-:Y:S01]  /*8f80*/  LOP3.LUT R0, R131, 0xffff0000, RZ, 0xc0, !PT ;  /* 0xffff000083007812 */ /* 0x000fe200078ec0ff */
[----:B------:R-:W-:Y:S01]  /*8f90*/  FMUL R51, R78, R51 ;  /* 0x000000334e337220 */ /* 0x000fe20000400000 */
[----:B------:R-:W-:Y:S01]  /*8fa0*/  F2FP.BF16.F32.PACK_AB R24, R25, R24 ;  /* 0x000000181918723e */ /* 0x000fe200000010ff */
[C---:B------:R-:W-:Y:S01]  /*8fb0*/  FFMA R44, R81.reuse, R3, R44 ;  /* 0x00000003512c7223 */ /* 0x040fe2000000002c */
[C---:B------:R-:W-:Y:S01]  /*8fc0*/  SHF.L.U32 R3, R136.reuse, 0x10, RZ ;  /* 0x0000001088037819 */ /* 0x040fe200000006ff */
[----:B------:R-:W-:Y:S01]  /*8fd0*/  FFMA R45, R81, R2, R45 ;  /* 0x00000002512d7223 */ /* 0x000fe2000000002d */
[----:B------:R-:W-:Y:S01]  /*8fe0*/  F2FP.BF16.F32.PACK_AB R25, R31, R26 ;  /* 0x0000001a1f19723e */ /* 0x000fe200000010ff */
[----:B------:R-:W-:Y:S01]  /*8ff0*/  FFMA R46, R81, R5, R46 ;  /* 0x00000005512e7223 */ /* 0x000fe2000000002e */
[----:B------:R-:W-:Y:S01]  /*9000*/  SHF.L.U32 R5, R137, 0x10, RZ ;  /* 0x0000001089057819 */ /* 0x000fe200000006ff */
[----:B------:R1:W-:Y:S01]  /*9010*/  STS.128 [R180+0x8400], R16 ;  /* 0x00840010b4007388 */ /* 0x0003e20000000c00 */
[----:B------:R-:W-:Y:S01]  /*9020*/  F2FP.BF16.F32.PACK_AB R26, R29, R28 ;  /* 0x0000001c1d1a723e */ /* 0x000fe200000010ff */
[C---:B------:R-:W-:Y:S01]  /*9030*/  FFMA R51, R81.reuse, R0, R51 ;  /* 0x0000000051337223 */ /* 0x040fe20000000033 */
[----:B------:R-:W-:Y:S01]  /*9040*/  LOP3.LUT R0, R136, 0xffff0000, RZ, 0xc0, !PT ;  /* 0xffff000088007812 */ /* 0x000fe200078ec0ff */
[----:B------:R-:W-:Y:S01]  /*9050*/  FFMA R48, R81, R3, R48 ;  /* 0x0000000351307223 */ /* 0x000fe20000000030 */
[----:B------:R-:W-:Y:S01]  /*9060*/  F2FP.BF16.F32.PACK_AB R27, R35, R30 ;  /* 0x0000001e231b723e */ /* 0x000fe200000010ff */
[----:B------:R-:W-:Y:S01]  /*9070*/  FMUL R55, R78, R55 ;  /* 0x000000374e377220 */ /* 0x000fe20000400000 */
[----:B------:R-:W-:Y:S01]  /*9080*/  LOP3.LUT R2, R137, 0xffff0000, RZ, 0xc0, !PT ;  /* 0xffff000089027812 */ /* 0x000fe200078ec0ff */
[C---:B------:R-:W-:Y:S01]  /*9090*/  FFMA R49, R81.reuse, R0, R49 ;  /* 0x0000000051317223 */ /* 0x040fe20000000031 */
[C---:B------:R-:W-:Y:S01]  /*90a0*/  SHF.L.U32 R0, R138.reuse, 0x10, RZ ;  /* 0x000000108a007819 */ /* 0x040fe200000006ff */
[----:B------:R-:W-:Y:S01]  /*90b0*/  FFMA R50, R81, R5, R50 ;  /* 0x0000000551327223 */ /* 0x000fe20000000032 */
[----:B------:R-:W-:Y:S01]  /*90c0*/  F2FP.BF16.F32.PACK_AB R32, R33, R32 ;  /* 0x000000202120723e */ /* 0x000fe200000010ff */
[----:B------:R1:W-:Y:S01]  /*90d0*/  STS.128 [R178+0x8400], R24 ;  /* 0x00840018b2007388 */ /* 0x0003e20000000c00 */
[----:B------:R-:W-:Y:S01]  /*90e0*/  F2FP.BF16.F32.PACK_AB R33, R39, R34 ;  /* 0x000000222721723e */ /* 0x000fe200000010ff */
[C---:B------:R-:W-:Y:S01]  /*90f0*/  FFMA R55, R81.reuse, R2, R55 ;  /* 0x0000000251377223 */ /* 0x040fe20000000037 */
[----:B------:R-:W-:Y:S01]  /*9100*/  LOP3.LUT R2, R138, 0xffff0000, RZ, 0xc0, !PT ;  /* 0xffff00008a027812 */ /* 0x000fe200078ec0ff */
[----:B------:R-:W-:Y:S01]  /*9110*/  FFMA R52, R81, R0, R52 ;  /* 0x0000000051347223 */ /* 0x000fe20000000034 */
[----:B------:R-:W-:Y:S01]  /*9120*/  SHF.L.U32 R3, R139, 0x10, RZ ;  /* 0x000000108b037819 */ /* 0x000fe200000006ff */
[C---:B------:R-:W-:Y:S01]  /*9130*/  FMUL R59, R78.reuse, R59 ;  /* 0x0000003b4e3b7220 */ /* 0x040fe20000400000 */
[----:B------:R-:W-:Y:S01]  /*9140*/  F2FP.BF16.F32.PACK_AB R34, R37, R36 ;  /* 0x000000242522723e */ /* 0x000fe200000010ff */
[----:B------:R-:W-:Y:S01]  /*9150*/  FFMA R53, R81, R2, R53 ;  /* 0x0000000251357223 */ /* 0x000fe20000000035 */
[----:B------:R-:W-:Y:S01]  /*9160*/  F2FP.BF16.F32.PACK_AB R35, R43, R38 ;  /* 0x000000262b23723e */ /* 0x000fe200000010ff */
[----:B------:R-:W-:Y:S01]  /*9170*/  FFMA R54, R81, R3, R54 ;  /* 0x0000000351367223 */ /* 0x000fe20000000036 */
[----:B------:R-:W-:Y:S01]  /*9180*/  LOP3.LUT R0, R139, 0xffff0000, RZ, 0xc0, !PT ;  /* 0xffff00008b007812 */ /* 0x000fe200078ec0ff */
[----:B------:R-:W-:Y:S01]  /*9190*/  FMUL R63, R78, R63 ;  /* 0x0000003f4e3f7220 */ /* 0x000fe20000400000 */
[----:B------:R-:W-:Y:S01]  /*91a0*/  F2FP.BF16.F32.PACK_AB R40, R41, R40 ;  /* 0x000000282928723e */ /* 0x000fe200000010ff */
[----:B------:R1:W-:Y:S01]  /*91b0*/  STS.128 [R177+0x8400], R32 ;  /* 0x00840020b1007388 */ /* 0x0003e20000000c00 */
[C---:B------:R-:W-:Y:S01]  /*91c0*/  SHF.L.U32 R3, R144.reuse, 0x10, RZ ;  /* 0x0000001090037819 */ /* 0x040fe200000006ff */
[----:B------:R-:W-:Y:S01]  /*91d0*/  FFMA R59, R81, R0, R59 ;  /* 0x00000000513b7223 */ /* 0x000fe2000000003b */
[----:B------:R-:W-:Y:S01]  /*91e0*/  LOP3.LUT R2, R144, 0xffff0000, RZ, 0xc0, !PT ;  /* 0xffff000090027812 */ /* 0x000fe200078ec0ff */
[----:B------:R-:W-:Y:S01]  /*91f0*/  FMUL R67, R78, R67 ;  /* 0x000000434e437220 */ /* 0x000fe20000400000 */
[----:B------:R-:W-:Y:S01]  /*9200*/  F2FP.BF16.F32.PACK_AB R41, R47, R42 ;  /* 0x0000002a2f29723e */ /* 0x000fe200000010ff */
[----:B------:R-:W-:Y:S01]  /*9210*/  FFMA R56, R81, R3, R56 ;  /* 0x0000000351387223 */ /* 0x000fe20000000038 */
[----:B------:R-:W-:Y:S01]  /*9220*/  SHF.L.U32 R5, R145, 0x10, RZ ;  /* 0x0000001091057819 */ /* 0x000fe200000006ff */
[----:B------:R-:W-:Y:S01]  /*9230*/  FFMA R57, R81, R2, R57 ;  /* 0x0000000251397223 */ /* 0x000fe20000000039 */
[----:B------:R-:W-:Y:S02]  /*9240*/  F2FP.BF16.F32.PACK_AB R42, R45, R44 ;  /* 0x0000002c2d2a723e */ /* 0x000fe400000010ff */
[----:B------:R-:W-:Y:S01]  /*9250*/  F2FP.BF16.F32.PACK_AB R43, R51, R46 ;  /* 0x0000002e332b723e */ /* 0x000fe200000010ff */
[----:B------:R-:W-:Y:S01]  /*9260*/  FFMA R58, R81, R5, R58 ;  /* 0x00000005513a7223 */ /* 0x000fe2000000003a */
[----:B------:R-:W-:Y:S02]  /*9270*/  LOP3.LUT R0, R145, 0xffff0000, RZ, 0xc0, !PT ;  /* 0xffff000091007812 */ /* 0x000fe400078ec0ff */
[C---:B------:R-:W-:Y:S01]  /*9280*/  SHF.L.U32 R3, R146.reuse, 0x10, RZ ;  /* 0x0000001092037819 */ /* 0x040fe200000006ff */
[----:B------:R1:W-:Y:S01]  /*9290*/  STS.128 [R176+0x8400], R40 ;  /* 0x00840028b0007388 */ /* 0x0003e20000000c00 */
        /* <DEDUP_REMOVED lines=8> */
[----:B------:R-:W-:Y:S02]  /*9320*/  F2FP.BF16.F32.PACK_AB R49, R55, R50 ;  /* 0x000000323731723e */ /* 0x000fe400000010ff */
[----:B------:R-:W-:Y:S01]  /*9330*/  F2FP.BF16.F32.PACK_AB R50, R53, R52 ;  /* 0x000000343532723e */ /* 0x000fe200000010ff */
[----:B------:R-:W-:Y:S01]  /*9340*/  FFMA R67, R81, R4, R67 ;  /* 0x0000000451437223 */ /* 0x000fe20000000043 */
[----:B------:R-:W-:Y:S02]  /*9350*/  F2FP.BF16.F32.PACK_AB R51, R59, R54 ;  /* 0x000000363b33723e */ /* 0x000fe400000010ff */
[----:B------:R-:W-:Y:S02]  /*9360*/  F2FP.BF16.F32.PACK_AB R56, R57, R56 ;  /* 0x000000383938723e */ /* 0x000fe400000010ff */
        /* <DEDUP_REMOVED lines=23> */
[----:B--2---:R-:W-:Y:S04]  /*94e0*/  DEPBAR.LE SB0, 0x1 ;  /* 0x000080400000791a */ /* 0x004fe80000000000 */
.L_x_115:
[----:B------:R-:W-:Y:S05]  /*94f0*/  BSYNC.RECONVERGENT B0 ;  /* 0x0000000000007941 */ /* 0x000fea0003800200 */
.L_x_114:
        /* <DEDUP_REMOVED lines=8> */
[----:B--2---:R-:W-:Y:S06]  /*9580*/  @!P6 BRA `(.L_x_117) ;  /* 0x00000000006ce947 */ /* 0x004fec0003800000 */
[----:B------:R-:W-:Y:S01]  /*9590*/  ISETP.NE.AND P1, PT, R109, RZ, PT ;  /* 0x000000ff6d00720c */ /* 0x000fe20003f25270 */
[----:B------:R-:W-:Y:S01]  /*95a0*/  BSSY B0, `(.L_x_118) ;  /* 0x000000b000007945 */ /* 0x000fe20003800000 */
[----:B------:R-:W-:Y:S11]  /*95b0*/  ISETP.NE.AND P0, PT, R103, RZ, PT ;  /* 0x000000ff6700720c */ /* 0x000ff60003f05270 */
[----:B------:R-:W-:Y:S05]  /*95c0*/  @P1 IMAD R101, R101, 0x4000, R182 ;  /* 0x0000400065651824 */ /* 0x000fea00078e02b6 */
[----:B-1----:R-:W-:Y:S04]  /*95d0*/  @P1 IADD3 R9, PT, PT, R101, UR48, RZ ;  /* 0x0000003065091c10 */ /* 0x002fe8000fffe0ff */
[----:B------:R-:W-:Y:S01]  /*95e0*/  @P1 IADD3 R7, PT, PT, R102, R9, RZ ;  /* 0x0000000966071210 */ /* 0x000fe20007ffe0ff */
[--C-:B------:R-:W-:Y:S02]  /*95f0*/  @P1 IMAD.IADD R5, R100, 0x1, R9.reuse ;  /* 0x0000000164051824 */ /* 0x100fe400078e0209 */
[----:B------:R-:W-:Y:S01]  /*9600*/  @P1 IMAD.IADD R2, R108, 0x1, R9 ;  /* 0x000000016c021824 */ /* 0x000fe200078e0209 */
[----:B------:R-:W-:Y:S06]  /*9610*/  @P0 BRA `(.L_x_119) ;  /* 0x00000000000c0947 */ /* 0x000fec0003800000 */
[----:B------:R-:W-:Y:S04]  /*9620*/  SHF.L.U32 R0, R167, 0x1f, RZ ;  /* 0x0000001fa7007819 */ /* 0x000fe800000006ff */
[----:B------:R-:W1:Y:S02]  /*9630*/  SYNCS.PHASECHK.TRANS64.TRYWAIT P0, [R3+URZ+0x50], R0 ;  /* 0x00005000030075a7 */ /* 0x000e6400080011ff */
[----:B-1----:R-:W-:Y:S05]  /*9640*/  @!P0 BRA `(.L_x_120) ;  /* 0x00000020003c8947 */ /* 0x002fea0003800000 */
.L_x_119:
[----:B------:R-:W-:Y:S05]  /*9650*/  BSYNC B0 ;  /* 0x0000000000007941 */ /* 0x000fea0003800000 */
.L_x_118:
[----:B------:R-:W-:Y:S11]  /*9660*/  ISETP.NE.AND P0, PT, R109, RZ, PT ;  /* 0x000000ff6d00720c */ /* 0x000ff60003f05270 */
[----:B------:R-:W-:Y:S02]  /*9670*/  @!UPT UIADD3 URZ, UPT, UPT, URZ, URZ, URZ ;  /* 0x000000fffffff290 */ /* 0x000fe4000fffe0ff */
[----:B------:R2:W4:Y:S01]  /*9680*/  @P0 LDS.128 R88, [R101+UR48+0x400] ;  /* 0x0004003065580984 */ /* 0x0005220008000c00 */
[----:B-1----:R-:W-:Y:S01]  /*9690*/  @P0 IMAD.IADD R3, R102, 0x1, R5 ;  /* 0x0000000166030824 */ /* 0x002fe200078e0205 */
        /* <DEDUP_REMOVED lines=10> */
.L_x_117:
[----:B------:R-:W-:Y:S05]  /*9740*/  BSYNC B1 ;  /* 0x0000000000017941 */ /* 0x000fea0003800000 */
.L_x_116:
[----:B--2---:R-:W-:Y:S05]  /*9750*/  VIADD R3, R80, 0xc0 ;  /* 0x000000c050037836 */ /* 0x004fea0000000000 */
[----:B------:R-:W-:Y:S04]  /*9760*/  SHF.R.U32.HI R3, RZ, 0x15, R3 ;  /* 0x00000015ff037819 */ /* 0x000fe80000011603 */
[----:B------:R-:W-:Y:S11]  /*9770*/  LOP3.LUT P0, RZ, R3, 0x3, R162, 0x48, !PT ;  /* 0x0000000303ff7812 */ /* 0x000ff600078048a2 */
[----:B------:R-:W-:Y:S02]  /*9780*/  @!UPT UIADD3 URZ, UPT, UPT, URZ, URZ, URZ ;  /* 0x000000fffffff290 */ /* 0x000fe4000fffe0ff */
[----:B------:R-:W-:Y:S05]  /*9790*/  @!P0 BRA `(.L_x_121) ;  /* 0x0000000000408947 */ /* 0x000fea0003800000 */
[----:B------:R-:W2:Y:S01]  /*97a0*/  LDCU.64 UR8, c[0x4][0x70] ;  /* 0x01000e00ff0877ac */ /* 0x000ea20008000a00 */
[----:B------:R-:W-:Y:S01]  /*97b0*/  MOV R3, 0x0 ;  /* 0x0000000000037802 */ /* 0x000fe20000000f00 */
[----:B------:R-:W-:Y:S02]  /*97c0*/  HFMA2 R12, -RZ, RZ, 0, 5.9604644775390625e-08 ;  /* 0x00000001ff0c7431 */ /* 0x000fe400000001ff */
[----:B-1----:R-:W-:Y:S02]  /*97d0*/  IMAD.MOV.U32 R8, RZ, RZ, 0x192 ;  /* 0x00000192ff087424 */ /* 0x002fe400078e00ff */
[----:B------:R-:W-:Y:S01]  /*97e0*/  IMAD.MOV.U32 R13, RZ, RZ, RZ ;  /* 0x000000ffff0d7224 */ /* 0x000fe200078e00ff */
[----:B------:R-:W1:Y:S01]  /*97f0*/  LDCU.64 UR6, c[0x4][0x78] ;  /* 0x01000f00ff0677ac */ /* 0x000e620008000a00 */
[----:B------:R-:W3:Y:S01]  /*9800*/  LDC.64 R2, c[0x4][R3] ;  /* 0x0100000003027b82 */ /* 0x000ee20000000a00 */
[----:B------:R-:W5:Y:S01]  /*9810*/  LDCU.64 UR4, c[0x4][0x10] ;  /* 0x01000200ff0477ac */ /* 0x000f620008000a00 */
[----:B--2---:R-:W-:Y:S01]  /*9820*/  MOV R5, UR9 ;  /* 0x0000000900057c02 */ /* 0x004fe20008000f00 */
[----:B------:R-:W-:Y:S01]  /*9830*/  IMAD.U32 R4, RZ, RZ, UR8 ;  /* 0x00000008ff047e24 */ /* 0x000fe2000f8e00ff */
[----:B-1----:R-:W-:Y:S01]  /*9840*/  MOV R7, UR7 ;  /* 0x0000000700077c02 */ /* 0x002fe20008000f00 */
[----:B------:R-:W-:Y:S01]  /*9850*/  IMAD.U32 R6, RZ, RZ, UR6 ;  /* 0x00000006ff067e24 */ /* 0x000fe2000f8e00ff */
[----:B-----5:R-:W-:Y:S01]  /*9860*/  MOV R11, UR5 ;  /* 0x00000005000b7c02 */ /* 0x020fe20008000f00 */
[----:B------:R-:W-:Y:S02]  /*9870*/  IMAD.U32 R10, RZ, RZ, UR4 ;  /* 0x00000004ff0a7e24 */ /* 0x000fe4000f8e00ff */
[----:B------:R-:W-:Y:S07]  /*9880*/  LEPC R20, `(.L_x_121) ;  /* 0x000000001014794e */ /* 0x000fee0000000000 */
[----:B---34-:R-:W-:Y:S05]  /*9890*/  CALL.ABS.NOINC R2 ;  /* 0x0000000002007343 */ /* 0x018fea0003c00000 */
.L_x_121:
[----:B------:R-:W-:Y:S01]  /*98a0*/  ISETP.NE.AND P0, PT, R170, RZ, PT ;  /* 0x000000ffaa00720c */ /* 0x000fe20003f05270 */
[----:B------:R-:W-:Y:S05]  /*98b0*/  WARPSYNC.ALL ;  /* 0x0000000000007948 */ /* 0x000fea0003800000 */
[----:B------:R-:W-:Y:S01]  /*98c0*/  R2UR UR4, R80 ;  /* 0x00000000500472ca */ /* 0x000fe200000e0000 */
[----:B------:R-:W-:Y:S01]  /*98d0*/  BSSY.RECONVERGENT B0, `(.L_x_122) ;  /* 0x0000100000007945 */ /* 0x000fe20003800200 */
[----:B------:R-:W-:Y:S02]  /*98e0*/  R2UR UR5, R87 ;  /* 0x00000000570572ca */ /* 0x000fe400000e0000 */
[C---:B----4-:R-:W-:Y:S02]  /*98f0*/  SHF.L.U32 R82, R88.reuse, 0x10, RZ ;  /* 0x0000001058527819 */ /* 0x050fe400000006ff */
[----:B------:R-:W-:Y:S02]  /*9900*/  LOP3.LUT R84, R88, 0xffff0000, RZ, 0xc0, !PT ;  /* 0xffff000058547812 */ /* 0x000fe400078ec0ff */
[C---:B------:R-:W-:Y:S02]  /*9910*/  SHF.L.U32 R83, R89.reuse, 0x10, RZ ;  /* 0x0000001059537819 */ /* 0x040fe400000006ff */
[----:B------:R-:W-:Y:S02]  /*9920*/  LOP3.LUT R86, R89, 0xffff0000, RZ, 0xc0, !PT ;  /* 0xffff000059567812 */ /* 0x000fe400078ec0ff */
[C---:B------:R-:W-:Y:S01]  /*9930*/  SHF.L.U32 R85, R90.reuse, 0x10, RZ ;  /* 0x000000105a557819 */ /* 0x040fe200000006ff */
[----:B-1----:R-:W1:Y:S01]  /*9940*/  LDTM.x64 R4, tmem[UR4+0xc0] ;  /* 0x0000c004000479ee */ /* 0x002e620008340000 */
[----:B------:R-:W-:Y:S01]  /*9950*/  LOP3.LUT R88, R90, 0xffff0000, RZ, 0xc0, !PT ;  /* 0xffff00005a587812 */ /* 0x000fe200078ec0ff */
[----:B------:R-:W-:Y:S01]  /*9960*/  NOP ;  /* 0x0000000000007918 */ /* 0x000fe20000000000 */
[C---:B------:R-:W-:Y:S01]  /*9970*/  SHF.L.U32 R87, R91.reuse, 0x10, RZ ;  /* 0x000000105b577819 */ /* 0x040fe200000006ff */
[----:B------:R-:W-:Y:S01]  /*9980*/  UIADD3 UR5, UPT, UPT, UR5, 0xd0, URZ ;  /* 0x000000d005057890 */ /* 0x000fe2000fffe0ff */
[----:B------:R-:W-:Y:S02]  /*9990*/  LOP3.LUT R90, R91, 0xffff0000, RZ, 0xc0, !PT ;  /* 0xffff00005b5a7812 */ /* 0x000fe400078ec0ff */
[C---:B------:R-:W-:Y:S01]  /*99a0*/  SHF.L.U32 R89, R96.reuse, 0x10, RZ ;  /* 0x0000001060597819 */ /* 0x040fe200000006ff */
[----:B------:R-:W-:Y:S01]  /*99b0*/  UPRMT UR5, UR37, 0x654, UR5 ;  /* 0x0000065425057896 */ /* 0x000fe20008000005 */
[----:B------:R-:W-:Y:S02]  /*99c0*/  LOP3.LUT R91, R96, 0xffff0000, RZ, 0xc0, !PT ;  /* 0xffff0000605b7812 */ /* 0x000fe400078ec0ff */
[C---:B------:R-:W-:Y:S02]  /*99d0*/  SHF.L.U32 R92, R97.reuse, 0x10, RZ ;  /* 0x00000010615c7819 */ /* 0x040fe400000006ff */
[----:B------:R-:W-:Y:S02]  /*99e0*/  LOP3.LUT R94, R97, 0xffff0000, RZ, 0xc0, !PT ;  /* 0xffff0000615e7812 */ /* 0x000fe400078ec0ff */
[C---:B------:R-:W-:Y:S02]  /*99f0*/  SHF.L.U32 R93, R98.reuse, 0x10, RZ ;  /* 0x00000010625d7819 */ /* 0x040fe400000006ff */
[----:B------:R-:W-:Y:S01]  /*9a00*/  LOP3.LUT R96, R98, 0xffff0000, RZ, 0xc0, !PT ;  /* 0xffff000062607812 */ /* 0x000fe200078ec0ff */
[----:B-1----:R-:W-:Y:S01]  /*9a10*/  SYNCS.ARRIVE.TRANS64.RED.A1T0 RZ, [UR5], RZ ;  /* 0x000000ffffff79a7 */ /* 0x002fe20008100405 */
[C---:B------:R-:W-:Y:S02]  /*9a20*/  SHF.L.U32 R95, R99.reuse, 0x10, RZ ;  /* 0x00000010635f7819 */ /* 0x040fe400000006ff */
[----:B------:R-:W-:Y:S02]  /*9a30*/  LOP3.LUT R98, R99, 0xffff0000, RZ, 0xc0, !PT ;  /* 0xffff000063627812 */ /* 0x000fe400078ec0ff */
[----:B------:R-:W-:Y:S01]  /*9a40*/  SHF.L.U32 R97, R104, 0x10, RZ ;  /* 0x0000001068617819 */ /* 0x000fe200000006ff */
[----:B------:R-:W-:Y:S01]  /*9a50*/  FMUL R4, R78, R4 ;  /* 0x000000044e047220 */ /* 0x000fe20000400000 */
[----:B------:R-:W-:Y:S01]  /*9a60*/  LOP3.LUT R100, R104, 0xffff0000, RZ, 0xc0, !PT ;  /* 0xffff000068647812 */ /* 0x000fe200078ec0ff */
[----:B------:R-:W-:Y:S01]  /*9a70*/  FMUL R5, R78, R5 ;  /* 0x000000054e057220 */ /* 0x000fe20000400000 */
[----:B------:R-:W-:Y:S01]  /*9a80*/  SHF.L.U32 R99, R105, 0x10, RZ ;  /* 0x0000001069637819 */ /* 0x000fe200000006ff */
[----:B------:R-:W-:Y:S01]  /*9a90*/  FFMA R4, R81, R82, R4 ;  /* 0x0000005251047223 */ /* 0x000fe20000000004 */
[----:B------:R-:W-:Y:S01]  /*9aa0*/  LOP3.LUT R102, R105, 0xffff0000, RZ, 0xc0, !PT ;  /* 0xffff000069667812 */ /* 0x000fe200078ec0ff */
[----:B------:R-:W-:Y:S01]  /*9ab0*/  FFMA R5, R81, R84, R5 ;  /* 0x0000005451057223 */ /* 0x000fe20000000005 */
[----:B------:R-:W-:Y:S01]  /*9ac0*/  SHF.L.U32 R101, R106, 0x10, RZ ;  /* 0x000000106a657819 */ /* 0x000fe200000006ff */
[----:B------:R-:W-:Y:S01]  /*9ad0*/  FMUL R6, R78, R6 ;  /* 0x000000064e067220 */ /* 0x000fe20000400000 */
[----:B------:R-:W-:Y:S01]  /*9ae0*/  LOP3.LUT R104, R106, 0xffff0000, RZ, 0xc0, !PT ;  /* 0xffff00006a687812 */ /* 0x000fe200078ec0ff */
[C---:B------:R-:W-:Y:S01]  /*9af0*/  FMUL R7, R78.reuse, R7 ;  /* 0x000000074e077220 */ /* 0x040fe20000400000 */
[----:B------:R-:W-:Y:S01]  /*9b00*/  F2FP.BF16.F32.PACK_AB R4, R5, R4 ;  /* 0x000000040504723e */ /* 0x000fe200000010ff */
[----:B------:R-:W-:Y:S01]  /*9b10*/  FFMA R6, R81, R83, R6 ;  /* 0x0000005351067223 */ /* 0x000fe20000000006 */
[----:B------:R-:W-:Y:S01]  /*9b20*/  SHF.L.U32 R103, R107, 0x10, RZ ;  /* 0x000000106b677819 */ /* 0x000fe200000006ff */
[----:B------:R-:W-:Y:S01]  /*9b30*/  FFMA R7, R81, R86, R7 ;  /* 0x0000005651077223 */ /* 0x000fe20000000007 */
[----:B------:R-:W-:Y:S01]  /*9b40*/  LOP3.LUT R106, R107, 0xffff0000, RZ, 0xc0, !PT ;  /* 0xffff00006b6a7812 */ /* 0x000fe200078ec0ff */
[----:B------:R-:W-:Y:S01]  /*9b50*/  FMUL R8, R78, R8 ;  /* 0x000000084e087220 */ /* 0x000fe20000400000 */
[----:B------:R-:W-:Y:S01]  /*9b60*/  SHF.L.U32 R105, R112, 0x10, RZ ;  /* 0x0000001070697819 */ /* 0x000fe200000006ff */
[----:B------:R-:W-:Y:S01]  /*9b70*/  FMUL R9, R78, R9 ;  /* 0x000000094e097220 */ /* 0x000fe20000400000 */
[----:B------:R-:W-:Y:S01]  /*9b80*/  F2FP.BF16.F32.PACK_AB R5, R7, R6 ;  /* 0x000000060705723e */ /* 0x000fe200000010ff */
[C---:B------:R-:W-:Y:S01]  /*9b90*/  FFMA R8, R81.reuse, R85, R8 ;  /* 0x0000005551087223 */ /* 0x040fe20000000008 */
[----:B------:R-:W-:Y:S01]  /*9ba0*/  LOP3.LUT R108, R112, 0xffff0000, RZ, 0xc0, !PT ;  /* 0xffff0000706c7812 */ /* 0x000fe200078ec0ff */
[----:B------:R-:W-:Y:S01]  /*9bb0*/  FFMA R9, R81, R88, R9 ;  /* 0x0000005851097223 */ /* 0x000fe20000000009 */
[C---:B------:R-:W-:Y:S01]  /*9bc0*/  SHF.L.U32 R107, R113.reuse, 0x10, RZ ;  /* 0x00000010716b7819 */ /* 0x040fe200000006ff */
[C---:B------:R-:W-:Y:S01]  /*9bd0*/  FMUL R10, R78.reuse, R10 ;  /* 0x0000000a4e0a7220 */ /* 0x040fe20000400000 */
[----:B------:R-:W-:Y:S01]  /*9be0*/  LOP3.LUT R110, R113, 0xffff0000, RZ, 0xc0, !PT ;  /* 0xffff0000716e7812 */ /* 0x000fe200078ec0ff */
[----:B------:R-:W-:Y:S01]  /*9bf0*/  FMUL R11, R78, R11 ;  /* 0x0000000b4e0b7220 */ /* 0x000fe20000400000 */
[----:B------:R-:W-:Y:S01]  /*9c00*/  F2FP.BF16.F32.PACK_AB R6, R9, R8 ;  /* 0x000000080906723e */ /* 0x000fe200000010ff */
[C---:B------:R-:W-:Y:S01]  /*9c10*/  FFMA R10, R81.reuse, R87, R10 ;  /* 0x00000057510a7223 */ /* 0x040fe2000000000a */
[C---:B------:R-:W-:Y:S01]  /*9c20*/  SHF.L.U32 R109, R114.reuse, 0x10, RZ ;  /* 0x00000010726d7819 */ /* 0x040fe200000006ff */
[----:B------:R-:W-:Y:S01]  /*9c30*/  FFMA R11, R81, R90, R11 ;  /* 0x0000005a510b7223 */ /* 0x000fe2000000000b */
[----:B------:R-:W-:Y:S01]  /*9c40*/  LOP3.LUT R112, R114, 0xffff0000, RZ, 0xc0, !PT ;  /* 0xffff000072707812 */ /* 0x000fe200078ec0ff */
[C---:B------:R-:W-:Y:S01]  /*9c50*/  FMUL R0, R78.reuse, R12 ;  /* 0x0000000c4e007220 */ /* 0x040fe20000400000 */
[----:B------:R-:W-:Y:S01]  /*9c60*/  SHF.L.U32 R111, R115, 0x10, RZ ;  /* 0x00000010736f7819 */ /* 0x000fe200000006ff */
[C---:B------:R-:W-:Y:S01]  /*9c70*/  FMUL R2, R78.reuse, R13 ;  /* 0x0000000d4e027220 */ /* 0x040fe20000400000 */
[----:B------:R-:W-:Y:S01]  /*9c80*/  F2FP.BF16.F32.PACK_AB R7, R11, R10 ;  /* 0x0000000a0b07723e */ /* 0x000fe200000010ff */
[C---:B------:R-:W-:Y:S01]  /*9c90*/  FMUL R3, R78.reuse, R14 ;  /* 0x0000000e4e037220 */ /* 0x040fe20000400000 */
[----:B------:R-:W-:Y:S01]  /*9ca0*/  LOP3.LUT R114, R115, 0xffff0000, RZ, 0xc0, !PT ;  /* 0xffff000073727812 */ /* 0x000fe200078ec0ff */
[----:B------:R-:W-:Y:S01]  /*9cb0*/  FMUL R15, R78, R15 ;  /* 0x0000000f4e0f7220 */ /* 0x000fe20000400000 */
[C---:B------:R-:W-:Y:S01]  /*9cc0*/  SHF.L.U32 R113, R120.reuse, 0x10, RZ ;  /* 0x0000001078717819 */ /* 0x040fe200000006ff */
[----:B------:R-:W-:Y:S01]  /*9cd0*/  FFMA R0, R81, R89, R0 ;  /* 0x0000005951007223 */ /* 0x000fe20000000000 */
[----:B------:R-:W-:Y:S01]  /*9ce0*/  LOP3.LUT R116, R120, 0xffff0000, RZ, 0xc0, !PT ;  /* 0xffff000078747812 */ /* 0x000fe200078ec0ff */
[C---:B------:R-:W-:Y:S01]  /*9cf0*/  FMUL R12, R78.reuse, R16 ;  /* 0x000000104e0c7220 */ /* 0x040fe20000400000 */
[----:B------:R-:W-:Y:S01]  /*9d00*/  SHF.L.U32 R115, R121, 0x10, RZ ;  /* 0x0000001079737819 */ /* 0x000fe200000006ff */
[----:B------:R-:W-:Y:S01]  /*9d10*/  FFMA R2, R81, R91, R2 ;  /* 0x0000005b51027223 */ /* 0x000fe20000000002 */
[----:B------:R-:W-:Y:S01]  /*9d20*/  LOP3.LUT R118, R121, 0xffff0000, RZ, 0xc0, !PT ;  /* 0xffff000079767812 */ /* 0x000fe200078ec0ff */
[----:B------:R-:W-:Y:S01]  /*9d30*/  FMUL R13, R78, R17 ;  /* 0x000000114e0d7220 */ /* 0x000fe20000400000 */
[----:B------:R-:W-:Y:S01]  /*9d40*/  SHF.L.U32 R117, R122, 0x10, RZ ;  /* 0x000000107a757819 */ /* 0x000fe200000006ff */
[C---:B------:R-:W-:Y:S01]  /*9d50*/  FFMA R3, R81.reuse, R92, R3 ;  /* 0x0000005c51037223 */ /* 0x040fe20000000003 */
[----:B------:R-:W-:Y:S01]  /*9d60*/  F2FP.BF16.F32.PACK_AB R8, R2, R0 ;  /* 0x000000000208723e */ /* 0x000fe200000010ff */
[----:B------:R-:W-:Y:S01]  /*9d70*/  FMUL R14, R78, R18 ;  /* 0x000000124e0e7220 */ /* 0x000fe20000400000 */
[----:B------:R-:W-:Y:S01]  /*9d80*/  LOP3.LUT R120, R122, 0xffff0000, RZ, 0xc0, !PT ;  /* 0xffff00007a787812 */ /* 0x000fe200078ec0ff */
[----:B------:R-:W-:Y:S01]  /*9d90*/  FFMA R15, R81, R94, R15 ;  /* 0x0000005e510f7223 */ /* 0x000fe2000000000f */
[C---:B------:R-:W-:Y:S01]  /*9da0*/  SHF.L.U32 R119, R123.reuse, 0x10, RZ ;  /* 0x000000107b777819 */ /* 0x040fe200000006ff */
[C---:B------:R-:W-:Y:S01]  /*9db0*/  FMUL R19, R78.reuse, R19 ;  /* 0x000000134e137220 */ /* 0x040fe20000400000 */
[----:B------:R-:W-:Y:S01]  /*9dc0*/  LOP3.LUT R122, R123, 0xffff0000, RZ, 0xc0, !PT ;  /* 0xffff00007b7a7812 */ /* 0x000fe200078ec0ff */
[----:B------:R-:W-:Y:S01]  /*9dd0*/  FFMA R12, R81, R93, R12 ;  /* 0x0000005d510c7223 */ /* 0x000fe2000000000c */
[----:B------:R-:W-:Y:S01]  /*9de0*/  F2FP.BF16.F32.PACK_AB R9, R15, R3 ;  /* 0x000000030f09723e */ /* 0x000fe200000010ff */
[----:B------:R-:W-:Y:S01]  /*9df0*/  FMUL R16, R78, R20 ;  /* 0x000000144e107220 */ /* 0x000fe20000400000 */
[C---:B------:R-:W-:Y:S01]  /*9e00*/  SHF.L.U32 R121, R128.reuse, 0x10, RZ ;  /* 0x0000001080797819 */ /* 0x040fe200000006ff */
[----:B------:R1:W-:Y:S01]  /*9e10*/  STS.128 [R182+UR48+0xc400], R4 ;  /* 0x00c40004b6007988 */ /* 0x0003e20008000c30 */
[C---:B------:R-:W-:Y:S01]  /*9e20*/  FFMA R13, R81.reuse, R96, R13 ;  /* 0x00000060510d7223 */ /* 0x040fe2000000000d */
[----:B------:R-:W-:Y:S01]  /*9e30*/  LOP3.LUT R124, R128, 0xffff0000, RZ, 0xc0, !PT ;  /* 0xffff0000807c7812 */ /* 0x000fe200078ec0ff */
[C---:B------:R-:W-:Y:S01]  /*9e40*/  FFMA R14, R81.reuse, R95, R14 ;  /* 0x0000005f510e7223 */ /* 0x040fe2000000000e */
[----:B------:R-:W-:Y:S01]  /*9e50*/  FFMA R19, R81, R98, R19 ;  /* 0x0000006251137223 */ /* 0x000fe20000000013 */
[----:B------:R-:W-:Y:S01]  /*9e60*/  SHF.L.U32 R123, R129, 0x10, RZ ;  /* 0x00000010817b7819 */ /* 0x000fe200000006ff */
[----:B------:R-:W-:Y:S01]  /*9e70*/  FFMA R16, R81, R97, R16 ;  /* 0x0000006151107223 */ /* 0x000fe20000000010 */
[----:B------:R-:W-:Y:S01]  /*9e80*/  F2FP.BF16.F32.PACK_AB R10, R13, R12 ;  /* 0x0000000c0d0a723e */ /* 0x000fe200000010ff */
[C---:B------:R-:W-:Y:S01]  /*9e90*/  FMUL R17, R78.reuse, R21 ;  /* 0x000000154e117220 */ /* 0x040fe20000400000 */
[----:B------:R-:W-:Y:S01]  /*9ea0*/  F2FP.BF16.F32.PACK_AB R11, R19, R14 ;  /* 0x0000000e130b723e */ /* 0x000fe200000010ff */
[C---:B------:R-:W-:Y:S01]  /*9eb0*/  FMUL R18, R78.reuse, R22 ;  /* 0x000000164e127220 */ /* 0x040fe20000400000 */
[C---:B------:R-:W-:Y:S01]  /*9ec0*/  FMUL R23, R78.reuse, R23 ;  /* 0x000000174e177220 */ /* 0x040fe20000400000 */
[----:B------:R-:W-:Y:S01]  /*9ed0*/  FFMA R17, R81, R100, R17 ;  /* 0x0000006451117223 */ /* 0x000fe20000000011 */
[C---:B------:R-:W-:Y:S01]  /*9ee0*/  FMUL R20, R78.reuse, R24 ;  /* 0x000000184e147220 */ /* 0x040fe20000400000 */
[----:B------:R-:W-:Y:S01]  /*9ef0*/  LOP3.LUT R126, R129, 0xffff0000, RZ, 0xc0, !PT ;  /* 0xffff0000817e7812 */ /* 0x000fe200078ec0ff */
[----:B------:R1:W-:Y:S01]  /*9f00*/  STS.128 [R181+0xc400], R8 ;  /* 0x00c40008b5007388 */ /* 0x0003e20000000c00 */
[----:B------:R-:W-:Y:S01]  /*9f10*/  FFMA R18, R81, R99, R18 ;  /* 0x0000006351127223 */ /* 0x000fe20000000012 */
[----:B------:R-:W-:Y:S01]  /*9f20*/  F2FP.BF16.F32.PACK_AB R16, R17, R16 ;  /* 0x000000101110723e */ /* 0x000fe200000010ff */
[C---:B------:R-:W-:Y:S01]  /*9f30*/  FFMA R23, R81.reuse, R102, R23 ;  /* 0x0000006651177223 */ /* 0x040fe20000000017 */
[----:B------:R-:W-:Y:S01]  /*9f40*/  FFMA R20, R81, R101, R20 ;  /* 0x0000006551147223 */ /* 0x000fe20000000014 */
[----:B------:R-:W-:Y:S01]  /*9f50*/  FMUL R21, R78, R25 ;  /* 0x000000194e157220 */ /* 0x000fe20000400000 */
[----:B------:R-:W-:Y:S01]  /*9f60*/  SHF.L.U32 R125, R130, 0x10, RZ ;  /* 0x00000010827d7819 */ /* 0x000fe200000006ff */
[C---:B------:R-:W-:Y:S01]  /*9f70*/  FMUL R22, R78.reuse, R26 ;  /* 0x0000001a4e167220 */ /* 0x040fe20000400000 */
[----:B------:R-:W-:Y:S01]  /*9f80*/  F2FP.BF16.F32.PACK_AB R17, R23, R18 ;  /* 0x000000121711723e */ /* 0x000fe200000010ff */
[C---:B------:R-:W-:Y:S01]  /*9f90*/  FFMA R21, R81.reuse, R104, R21 ;  /* 0x0000006851157223 */ /* 0x040fe20000000015 */
[----:B------:R-:W-:Y:S01]  /*9fa0*/  FMUL R27, R78, R27 ;  /* 0x0000001b4e1b7220 */ /* 0x000fe20000400000 */
[----:B------:R-:W-:Y:S01]  /*9fb0*/  FFMA R22, R81, R103, R22 ;  /* 0x0000006751167223 */ /* 0x000fe20000000016 */
[----:B------:R-:W-:Y:S01]  /*9fc0*/  LOP3.LUT R128, R130, 0xffff0000, RZ, 0xc0, !PT ;  /* 0xffff000082807812 */ /* 0x000fe200078ec0ff */
[C---:B------:R-:W-:Y:S01]  /*9fd0*/  FMUL R24, R78.reuse, R28 ;  /* 0x0000001c4e187220 */ /* 0x040fe20000400000 */
[----:B------:R-:W-:Y:S01]  /*9fe0*/  F2FP.BF16.F32.PACK_AB R18, R21, R20 ;  /* 0x000000141512723e */ /* 0x000fe200000010ff */
[C---:B------:R-:W-:Y:S01]  /*9ff0*/  FFMA R27, R81.reuse, R106, R27 ;  /* 0x0000006a511b7223 */ /* 0x040fe2000000001b */
[C---:B------:R-:W-:Y:S01]  /*a000*/  FMUL R25, R78.reuse, R29 ;  /* 0x0000001d4e197220 */ /* 0x040fe20000400000 */
[----:B------:R-:W-:Y:S01]  /*a010*/  FFMA R24, R81, R105, R24 ;  /* 0x0000006951187223 */ /* 0x000fe20000000018 */
[----:B------:R-:W-:Y:S01]  /*a020*/  SHF.L.U32 R127, R131, 0x10, RZ ;  /* 0x00000010837f7819 */ /* 0x000fe200000006ff */
[C---:B------:R-:W-:Y:S01]  /*a030*/  FMUL R26, R78.reuse, R30 ;  /* 0x0000001e4e1a7220 */ /* 0x040fe20000400000 */
[----:B------:R-:W-:Y:S01]  /*a040*/  F2FP.BF16.F32.PACK_AB R19, R27, R22 ;  /* 0x000000161b13723e */ /* 0x000fe200000010ff */
[C---:B------:R-:W-:Y:S01]  /*a050*/  FFMA R25, R81.reuse, R108, R25 ;  /* 0x0000006c51197223 */ /* 0x040fe20000000019 */
[C---:B------:R-:W-:Y:S01]  /*a060*/  FMUL R31, R78.reuse, R31 ;  /* 0x0000001f4e1f7220 */ /* 0x040fe20000400000 */
[----:B------:R-:W-:Y:S01]  /*a070*/  FFMA R26, R81, R107, R26 ;  /* 0x0000006b511a7223 */ /* 0x000fe2000000001a */
[----:B------:R-:W-:Y:S01]  /*a080*/  LOP3.LUT R130, R131, 0xffff0000, RZ, 0xc0, !PT ;  /* 0xffff000083827812 */ /* 0x000fe200078ec0ff */
[----:B------:R1:W-:Y:S01]  /*a090*/  STS.128 [R180+0xc400], R16 ;  /* 0x00c40010b4007388 */ /* 0x0003e20000000c00 */
[----:B------:R-:W-:Y:S01]  /*a0a0*/  F2FP.BF16.F32.PACK_AB R24, R25, R24 ;  /* 0x000000181918723e */ /* 0x000fe200000010ff */
[C---:B------:R-:W-:Y:S01]  /*a0b0*/  FFMA R31, R81.reuse, R110, R31 ;  /* 0x0000006e511f7223 */ /* 0x040fe2000000001f */
[C---:B------:R-:W-:Y:S01]  /*a0c0*/  FMUL R28, R78.reuse, R32 ;  /* 0x000000204e1c7220 */ /* 0x040fe20000400000 */
[C---:B------:R-:W-:Y:S01]  /*a0d0*/  FMUL R29, R78.reuse, R33 ;  /* 0x000000214e1d7220 */ /* 0x040fe20000400000 */
[----:B------:R-:W-:Y:S01]  /*a0e0*/  FMUL R30, R78, R34 ;  /* 0x000000224e1e7220 */ /* 0x000fe20000400000 */
[----:B------:R-:W-:Y:S01]  /*a0f0*/  SHF.L.U32 R129, R136, 0x10, RZ ;  /* 0x0000001088817819 */ /* 0x000fe200000006ff */
[----:B------:R-:W-:Y:S01]  /*a100*/  FFMA R28, R81, R109, R28 ;  /* 0x0000006d511c7223 */ /* 0x000fe2000000001c */
[----:B------:R-:W-:Y:S01]  /*a110*/  F2FP.BF16.F32.PACK_AB R25, R31, R26 ;  /* 0x0000001a1f19723e */ /* 0x000fe200000010ff */
[C---:B------:R-:W-:Y:S01]  /*a120*/  FFMA R29, R81.reuse, R112, R29 ;  /* 0x00000070511d7223 */ /* 0x040fe2000000001d */
[----:B------:R-:W-:Y:S01]  /*a130*/  FFMA R30, R81, R111, R30 ;  /* 0x0000006f511e7223 */ /* 0x000fe2000000001e */
[----:B------:R-:W-:Y:S01]  /*a140*/  FMUL R35, R78, R35 ;  /* 0x000000234e237220 */ /* 0x000fe20000400000 */
        /* <DEDUP_REMOVED lines=34> */
[----:B------:R-:W-:Y:S01]  /*a370*/  FFMA R41, R81, R124, R41 ;  /* 0x0000007c51297223 */ /* 0x000fe20000000029 */
[C---:B------:R-:W-:Y:S01]  /*a380*/  FMUL R47, R78.reuse, R47 ;  /* 0x0000002f4e2f7220 */ /* 0x040fe20000400000 */
[C---:B------:R-:W-:Y:S01]  /*a390*/  FMUL R44, R78.reuse, R48 ;  /* 0x000000304e2c7220 */ /* 0x040fe20000400000 */
[----:B------:R-:W-:Y:S01]  /*a3a0*/  FMUL R45, R78, R49 ;  /* 0x000000314e2d7220 */ /* 0x000fe20000400000 */
[----:B------:R1:W-:Y:S01]  /*a3b0*/  STS.128 [R177+0xc400], R32 ;  /* 0x00c40020b1007388 */ /* 0x0003e20000000c00 */
[----:B------:R-:W-:Y:S01]  /*a3c0*/  LOP3.LUT R138, R139, 0xffff0000, RZ, 0xc0, !PT ;  /* 0xffff00008b8a7812 */ /* 0x000fe200078ec0ff */
[----:B------:R-:W-:Y:S01]  /*a3d0*/  FFMA R42, R81, R123, R42 ;  /* 0x0000007b512a7223 */ /* 0x000fe2000000002a */
[----:B------:R-:W-:Y:S01]  /*a3e0*/  F2FP.BF16.F32.PACK_AB R40, R41, R40 ;  /* 0x000000282928723e */ /* 0x000fe200000010ff */
[C---:B------:R-:W-:Y:S01]  /*a3f0*/  FFMA R47, R81.reuse, R126, R47 ;  /* 0x0000007e512f7223 */ /* 0x040fe2000000002f */
[C---:B------:R-:W-:Y:S01]  /*a400*/  FFMA R44, R81.reuse, R125, R44 ;  /* 0x0000007d512c7223 */ /* 0x040fe2000000002c */
[----:B------:R-:W-:Y:S01]  /*a410*/  SHF.L.U32 R137, R144, 0x10, RZ ;  /* 0x0000001090897819 */ /* 0x000fe200000006ff */
[C---:B------:R-:W-:Y:S01]  /*a420*/  FFMA R45, R81.reuse, R128, R45 ;  /* 0x00000080512d7223 */ /* 0x040fe2000000002d */
[C---:B------:R-:W-:Y:S01]  /*a430*/  FMUL R46, R78.reuse, R50 ;  /* 0x000000324e2e7220 */ /* 0x040fe20000400000 */
[C---:B------:R-:W-:Y:S01]  /*a440*/  FMUL R51, R78.reuse, R51 ;  /* 0x000000334e337220 */ /* 0x040fe20000400000 */
[C---:B------:R-:W-:Y:S01]  /*a450*/  FMUL R48, R78.reuse, R52 ;  /* 0x000000344e307220 */ /* 0x040fe20000400000 */
[C---:B------:R-:W-:Y:S01]  /*a460*/  FMUL R49, R78.reuse, R53 ;  /* 0x000000354e317220 */ /* 0x040fe20000400000 */
[C---:B------:R-:W-:Y:S01]  /*a470*/  FFMA R46, R81.reuse, R127, R46 ;  /* 0x0000007f512e7223 */ /* 0x040fe2000000002e */
[C---:B------:R-:W-:Y:S01]  /*a480*/  FMUL R50, R78.reuse, R54 ;  /* 0x000000364e327220 */ /* 0x040fe20000400000 */
[C---:B------:R-:W-:Y:S01]  /*a490*/  FFMA R51, R81.reuse, R130, R51 ;  /* 0x0000008251337223 */ /* 0x040fe20000000033 */
[C---:B------:R-:W-:Y:S01]  /*a4a0*/  FMUL R55, R78.reuse, R55 ;  /* 0x000000374e377220 */ /* 0x040fe20000400000 */
[C---:B------:R-:W-:Y:S01]  /*a4b0*/  FFMA R48, R81.reuse, R129, R48 ;  /* 0x0000008151307223 */ /* 0x040fe20000000030 */
[C---:B------:R-:W-:Y:S01]  /*a4c0*/  FMUL R52, R78.reuse, R56 ;  /* 0x000000384e347220 */ /* 0x040fe20000400000 */
[C---:B------:R-:W-:Y:S01]  /*a4d0*/  FFMA R49, R81.reuse, R132, R49 ;  /* 0x0000008451317223 */ /* 0x040fe20000000031 */
[C---:B------:R-:W-:Y:S01]  /*a4e0*/  FMUL R53, R78.reuse, R57 ;  /* 0x000000394e357220 */ /* 0x040fe20000400000 */
[----:B------:R-:W-:Y:S01]  /*a4f0*/  FFMA R50, R81, R131, R50 ;  /* 0x0000008351327223 */ /* 0x000fe20000000032 */
[C---:B------:R-:W-:Y:S01]  /*a500*/  FMUL R54, R78.reuse, R58 ;  /* 0x0000003a4e367220 */ /* 0x040fe20000400000 */
[----:B------:R-:W-:Y:S01]  /*a510*/  F2FP.BF16.F32.PACK_AB R41, R47, R42 ;  /* 0x0000002a2f29723e */ /* 0x000fe200000010ff */
[----:B------:R-:W-:Y:S01]  /*a520*/  FFMA R55, R81, R134, R55 ;  /* 0x0000008651377223 */ /* 0x000fe20000000037 */
[C---:B------:R-:W-:Y:S01]  /*a530*/  FMUL R59, R78.reuse, R59 ;  /* 0x0000003b4e3b7220 */ /* 0x040fe20000400000 */
[----:B------:R-:W-:Y:S01]  /*a540*/  F2FP.BF16.F32.PACK_AB R42, R45, R44 ;  /* 0x0000002c2d2a723e */ /* 0x000fe200000010ff */
[----:B------:R-:W-:Y:S01]  /*a550*/  FFMA R52, R81, R133, R52 ;  /* 0x0000008551347223 */ /* 0x000fe20000000034 */
[----:B------:R-:W-:Y:S01]  /*a560*/  F2FP.BF16.F32.PACK_AB R43, R51, R46 ;  /* 0x0000002e332b723e */ /* 0x000fe200000010ff */
[----:B------:R-:W-:Y:S01]  /*a570*/  FMUL R56, R78, R60 ;  /* 0x0000003c4e387220 */ /* 0x000fe20000400000 */
[----:B------:R-:W-:Y:S01]  /*a580*/  LOP3.LUT R140, R144, 0xffff0000, RZ, 0xc0, !PT ;  /* 0xffff0000908c7812 */ /* 0x000fe200078ec0ff */
[----:B------:R-:W-:Y:S01]  /*a590*/  FFMA R53, R81, R136, R53 ;  /* 0x0000008851357223 */ /* 0x000fe20000000035 */
[----:B------:R-:W-:Y:S01]  /*a5a0*/  SHF.L.U32 R139, R145, 0x10, RZ ;  /* 0x00000010918b7819 */ /* 0x000fe200000006ff */
[----:B------:R1:W-:Y:S01]  /*a5b0*/  STS.128 [R176+0xc400], R40 ;  /* 0x00c40028b0007388 */ /* 0x0003e20000000c00 */
[C---:B------:R-:W-:Y:S01]  /*a5c0*/  FMUL R57, R78.reuse, R61 ;  /* 0x0000003d4e397220 */ /* 0x040fe20000400000 */
[----:B------:R-:W-:Y:S01]  /*a5d0*/  FFMA R54, R81, R135, R54 ;  /* 0x0000008751367223 */ /* 0x000fe20000000036 */
[----:B------:R-:W-:Y:S01]  /*a5e0*/  LOP3.LUT R142, R145, 0xffff0000, RZ, 0xc0, !PT ;  /* 0xffff0000918e7812 */ /* 0x000fe200078ec0ff */
[----:B------:R-:W-:Y:S01]  /*a5f0*/  FMUL R58, R78, R62 ;  /* 0x0000003e4e3a7220 */ /* 0x000fe20000400000 */
[C---:B------:R-:W-:Y:S01]  /*a600*/  FFMA R59, R81.reuse, R138, R59 ;  /* 0x0000008a513b7223 */ /* 0x040fe2000000003b */
[----:B------:R-:W-:Y:S01]  /*a610*/  SHF.L.U32 R141, R146, 0x10, RZ ;  /* 0x00000010928d7819 */ /* 0x000fe200000006ff */
[----:B------:R-:W-:Y:S01]  /*a620*/  FMUL R63, R78, R63 ;  /* 0x0000003f4e3f7220 */ /* 0x000fe20000400000 */
        /* <DEDUP_REMOVED lines=9> */
[C---:B------:R-:W-:Y:S01]  /*a6c0*/  FMUL R62, R78.reuse, R66 ;  /* 0x000000424e3e7220 */ /* 0x040fe20000400000 */
[----:B------:R-:W-:Y:S01]  /*a6d0*/  F2FP.BF16.F32.PACK_AB R49, R55, R50 ;  /* 0x000000323731723e */ /* 0x000fe200000010ff */
[----:B------:R-:W-:Y:S01]  /*a6e0*/  FFMA R63, R81, R142, R63 ;  /* 0x0000008e513f7223 */ /* 0x000fe2000000003f */
[----:B------:R-:W-:Y:S01]  /*a6f0*/  FMUL R67, R78, R67 ;  /* 0x000000434e437220 */ /* 0x000fe20000400000 */
[----:B------:R-:W-:Y:S01]  /*a700*/  F2FP.BF16.F32.PACK_AB R50, R53, R52 ;  /* 0x000000343532723e */ /* 0x000fe200000010ff */
[----:B------:R-:W-:Y:S01]  /*a710*/  FFMA R60, R81, R141, R60 ;  /* 0x0000008d513c7223 */ /* 0x000fe2000000003c */
[----:B------:R-:W-:Y:S01]  /*a720*/  F2FP.BF16.F32.PACK_AB R51, R59, R54 ;  /* 0x000000363b33723e */ /* 0x000fe200000010ff */
[C---:B------:R-:W-:Y:S01]  /*a730*/  FFMA R61, R81.reuse, R144, R61 ;  /* 0x00000090513d7223 */ /* 0x040fe2000000003d */
[C---:B------:R-:W-:Y:S01]  /*a740*/  FFMA R62, R81.reuse, R143, R62 ;  /* 0x0000008f513e7223 */ /* 0x040fe2000000003e */
[----:B------:R-:W-:Y:S01]  /*a750*/  FFMA R67, R81, R146, R67 ;  /* 0x0000009251437223 */ /* 0x000fe20000000043 */
[----:B------:R-:W-:Y:S01]  /*a760*/  F2FP.BF16.F32.PACK_AB R56, R57, R56 ;  /* 0x000000383938723e */ /* 0x000fe200000010ff */
[----:B------:R1:W-:Y:S01]  /*a770*/  STS.128 [R175+0xc400], R48 ;  /* 0x00c40030af007388 */ /* 0x0003e20000000c00 */
[----:B------:R-:W-:Y:S02]  /*a780*/  F2FP.BF16.F32.PACK_AB R57, R63, R58 ;  /* 0x0000003a3f39723e */ /* 0x000fe400000010ff */
        /* <DEDUP_REMOVED lines=20> */
.L_x_123:
[----:B------:R-:W-:Y:S05]  /*a8d0*/  BSYNC.RECONVERGENT B0 ;  /* 0x0000000000007941 */ /* 0x000fea0003800200 */
.L_x_122:
[----:B------:R-:W-:Y:S01]  /*a8e0*/  BAR.SYNC.DEFER_BLOCKING 0x1, 0x80 ;  /* 0x0042000000007b1d */ /* 0x000fe20000010000 */
[----:B------:R-:W-:Y:S01]  /*a8f0*/  UISETP.NE.AND UP0, UPT, UR49, -0x4, UPT ;  /* 0xfffffffc3100788c */ /* 0x000fe2000bf05270 */
[----:B------:R-:W-:Y:S08]  /*a900*/  IADD3 R76, PT, PT, R76, 0x1, RZ ;  /* 0x000000014c4c7810 */ /* 0x000ff00007ffe0ff */
[----:B------:R-:W-:Y:S05]  /*a910*/  BRA.U !UP0, `(.L_x_124) ;  /* 0x0000000108287547 */ /* 0x000fea000b800000 */
[----:B------:R-:W-:Y:S01]  /*a920*/  ISETP.NE.AND P0, PT, R179, RZ, PT ;  /* 0x000000ffb300720c */ /* 0x000fe20003f05270 */
[----:B------:R-:W-:Y:S01]  /*a930*/  IMAD.U32 R3, RZ, RZ, UR51 ;  /* 0x00000033ff037e24 */ /* 0x000fe2000f8e00ff */
[----:B------:R-:W-:Y:S01]  /*a940*/  UIADD3 UR51, UPT, UPT, UR51, 0x1, URZ ;  /* 0x0000000133337890 */ /* 0x000fe2000fffe0ff */
[----:B------:R-:W-:Y:S03]  /*a950*/  IMAD.U32 R0, RZ, RZ, UR37 ;  /* 0x00000025ff007e24 */ /* 0x000fe6000f8e00ff */
[----:B------:R-:W-:Y:S04]  /*a960*/  UISETP.NE.AND UP0, UPT, UR51, 0x4, UPT ;  /* 0x000000043300788c */ /* 0x000fe8000bf05270 */
[----:B------:R-:W-:Y:S03]  /*a970*/  USEL UR51, UR51, URZ, UP0 ;  /* 0x000000ff33337287 */ /* 0x000fe60008000000 */
[----:B------:R-:W-:Y:S05]  /*a980*/  @P0 LEA R3, R3, UR48, 0x3 ;  /* 0x0000003003030c11 */ /* 0x000fea000f8e18ff */
[----:B------:R-:W-:Y:S05]  /*a990*/  @P0 VIADD R3, R3, 0x70 ;  /* 0x0000007003030836 */ /* 0x000fea0000000000 */
[----:B------:R-:W-:Y:S04]  /*a9a0*/  @P0 PRMT R0, R0, 0x654, R3 ;  /* 0x0000065400000816 */ /* 0x000fe80000000003 */
[----:B------:R2:W-:Y:S03]  /*a9b0*/  @P0 SYNCS.ARRIVE.TRANS64.RED.A1T0 RZ, [R0+URZ], RZ ;  /* 0x000000ff00ff09a7 */ /* 0x0005e600081004ff */
.L_x_124:
[----:B------:R-:W-:Y:S01]  /*a9c0*/  ISETP.NE.AND P2, PT, R171, RZ, PT ;  /* 0x000000ffab00720c */ /* 0x000fe20003f45270 */
[----:B------:R-:W-:Y:S01]  /*a9d0*/  UIADD3 UR49, UPT, UPT, UR49, 0x4, URZ ;  /* 0x0000000431317890 */ /* 0x000fe2000fffe0ff */
[----:B------:R-:W-:Y:S01]  /*a9e0*/  ISETP.NE.AND P0, PT, R173, 0x2, PT ;  /* 0x00000002ad00780c */ /* 0x000fe20003f05270 */
[----:B------:R-:W-:Y:S01]  /*a9f0*/  IMAD.IADD R20, R75, 0x1, R154 ;  /* 0x000000014b147824 */ /* 0x000fe200078e029a */
[----:B------:R-:W-:Y:S01]  /*aa00*/  ISETP.NE.AND P1, PT, R76, 0x2, PT ;  /* 0x000000024c00780c */ /* 0x000fe20003f25270 */
[----:B------:R-:W-:Y:S01]  /*aa10*/  IMAD.IADD R21, R77, 0x1, R156 ;  /* 0x000000014d157824 */ /* 0x000fe200078e029c */
[----:B--2---:R-:W-:Y:S02]  /*aa20*/  SEL R0, RZ, 0x1, P0 ;  /* 0x00000001ff007807 */ /* 0x004fe40000000000 */
[----:B------:R-:W-:Y:S02]  /*aa30*/  SEL R3, RZ, 0x1, P1 ;  /* 0x00000001ff037807 */ /* 0x000fe40000800000 */
[----:B------:R-:W-:Y:S02]  /*aa40*/  LOP3.LUT R165, R165, R0, RZ, 0x3c, !PT ;  /* 0x00000000a5a57212 */ /* 0x000fe400078e3cff */
[----:B------:R-:W-:Y:S02]  /*aa50*/  LOP3.LUT R166, R166, R3, RZ, 0x3c, !PT ;  /* 0x00000003a6a67212 */ /* 0x000fe400078e3cff */
[----:B------:R-:W-:Y:S02]  /*aa60*/  @P2 R2UR UR36, R164 ;  /* 0x00000000a42422ca */ /* 0x000fe400000e0000 */
[----:B------:R-:W-:Y:S02]  /*aa70*/  SEL R173, R173, RZ, P0 ;  /* 0x000000ffadad7207 */ /* 0x000fe40000000000 */
[----:B------:R-:W-:Y:S01]  /*aa80*/  SEL R76, R76, RZ, P1 ;  /* 0x000000ff4c4c7207 */ /* 0x000fe20000800000 */
[----:B------:R-:W-:Y:S10]  /*aa90*/  @P2 BRA `(.L_x_125) ;  /* 0xffffffa000242947 */ /* 0x000ff4000383ffff */
[----:B------:R-:W-:-:S09]  /*aaa0*/  UISETP.NE.AND UP0, UPT, UR50, URZ, UPT ;  /* 0x000000ff3200728c */ /* 0x000fd2000bf05270 */
[----:B------:R-:W-:Y:S05]  /*aab0*/  BRA.U !UP0, `(.L_x_126) ;  /* 0x0000000108487547 */ /* 0x000fea000b800000 */
[----:B------:R-:W2:Y:S02]  /*aac0*/  LDCU.64 UR4, c[0x0][0x890] ;  /* 0x00011200ff0477ac */ /* 0x000ea40008000a00 */
[----:B--2---:R-:W-:-:S04]  /*aad0*/  UISETP.NE.U32.AND UP0, UPT, UR4, URZ, UPT ;  /* 0x000000ff0400728c */ /* 0x004fc8000bf05070 */
[----:B------:R-:W-:-:S09]  /*aae0*/  UISETP.NE.AND.EX UP0, UPT, UR5, URZ, UPT, UP0 ;  /* 0x000000ff0500728c */ /* 0x000fd2000bf05300 */
[----:B------:R-:W-:Y:S05]  /*aaf0*/  BRA.U UP0, `(.L_x_127) ;  /* 0x00000001000c7547 */ /* 0x000fea000b800000 */
[----:B------:R-:W-:-:S13]  /*ab00*/  FSETP.NEU.AND P0, PT, R81, RZ, PT ;  /* 0x000000ff5100720b */ /* 0x000fda0003f0d000 */
[----:B------:R-:W-:Y:S05]  /*ab10*/  @!P0 EXIT ;  /* 0x000000000000894d */ /* 0x000fea0003800000 */
[----:B------:R-:W-:Y:S05]  /*ab20*/  BRA `(.L_x_126) ;  /* 0x00000000002c7947 */ /* 0x000fea0003800000 */
.L_x_127:
[----:B------:R-:W-:Y:S01]  /*ab30*/  ISETP.NE.AND P0, PT, R172, RZ, PT ;  /* 0x000000ffac00720c */ /* 0x000fe20003f05270 */
[----:B------:R-:W-:-:S12]  /*ab40*/  BSSY.RECONVERGENT B0, `(.L_x_126) ;  /* 0x0000009000007945 */ /* 0x000fd80003800200 */
[----:B------:R-:W-:Y:S05]  /*ab50*/  @P0 BRA `(.L_x_128) ;  /* 0x0000000000140947 */ /* 0x000fea0003800000 */
[----:B------:R-:W2:Y:S02]  /*ab60*/  LDCU.64 UR4, c[0x0][0x888] ;  /* 0x00011100ff0477ac */ /* 0x000ea40008000a00 */
[----:B--2---:R-:W-:-:S04]  /*ab70*/  ISETP.NE.U32.AND P0, PT, RZ, UR4, PT ;  /* 0x00000004ff007c0c */ /* 0x004fc8000bf05070 */
[----:B------:R-:W-:-:S13]  /*ab80*/  ISETP.NE.AND.EX P0, PT, RZ, UR5, PT, P0 ;  /* 0x00000005ff007c0c */ /* 0x000fda000bf05300 */
[----:B------:R-:W-:Y:S05]  /*ab90*/  @!P0 EXIT ;  /* 0x000000000000894d */ /* 0x000fea0003800000 */
[----:B------:R-:W-:Y:S05]  /*aba0*/  BRA `(.L_x_129) ;  /* 0x0000000000087947 */ /* 0x000fea0003800000 */
.L_x_128:
[----:B------:R-:W-:-:S13]  /*abb0*/  FSETP.NEU.AND P0, PT, R81, RZ, PT ;  /* 0x000000ff5100720b */ /* 0x000fda0003f0d000 */
[----:B------:R-:W-:Y:S05]  /*abc0*/  @!P0 EXIT ;  /* 0x000000000000894d */ /* 0x000fea0003800000 */
.L_x_129:
[----:B------:R-:W-:Y:S05]  /*abd0*/  BSYNC.RECONVERGENT B0 ;  /* 0x0000000000007941 */ /* 0x000fea0003800200 */
.L_x_126:
[----:B------:R-:W-:Y:S01]  /*abe0*/  ULEA UR4, UR51, UR48, 0x3 ;  /* 0x0000003033047291 */ /* 0x000fe2000f8e18ff */
[----:B------:R-:W-:-:S04]  /*abf0*/  DEPBAR.LE SB0, 0x0 ;  /* 0x000080000000791a */ /* 0x000fc80000000000 */
[----:B------:R-:W-:-:S04]  /*ac00*/  UIADD3 UR4, UPT, UPT, UR4, 0x70, URZ ;  /* 0x0000007004047890 */ /* 0x000fc8000fffe0ff */
[----:B------:R-:W-:-:S09]  /*ac10*/  UPRMT UR4, UR37, 0x654, UR4 ;  /* 0x0000065425047896 */ /* 0x000fd20008000004 */
[----:B------:R-:W-:Y:S01]  /*ac20*/  SYNCS.ARRIVE.TRANS64.RED.A1T0 RZ, [UR4], RZ ;  /* 0x000000ffffff79a7 */ /* 0x000fe20008100404 */
[----:B------:R-:W-:Y:S05]  /*ac30*/  EXIT ;  /* 0x000000000000794d */ /* 0x000fea0003800000 */
.L_x_19:
[----:B--2---:R2:W1:Y:S02]  /*ac40*/  SYNCS.PHASECHK.TRANS64.TRYWAIT P0, [R3+URZ+0xf0], R2 ;  /* 0x0000f002030075a7 */ /* 0x00446400080011ff */
[----:B-1----:R-:W-:Y:S05]  /*ac50*/  @!P0 NANOSLEEP.SYNCS 0x989680 ;  /* 0x009896800000895d */ /* 0x002fea0003900000 */
[----:B------:R-:W1:Y:S02]  /*ac60*/  @!P0 SYNCS.PHASECHK.TRANS64 P0, [R3+URZ+0xf0], R2 ;  /* 0x0000f002030085a7 */ /* 0x000e6400080010ff */
[----:B-1----:R-:W-:Y:S05]  /*ac70*/  @!P0 BRA `(.L_x_19) ;  /* 0xfffffffc00f08947 */ /* 0x002fea000383ffff */
[----:B------:R-:W-:Y:S05]  /*ac80*/  BRA `(.L_x_130) ;  /* 0xffffff6800507947 */ /* 0x000fea000383ffff */
.L_x_22:
[----:B-1----:R-:W-:-:S07]  /*ac90*/  MOV R2, UR33 ;  /* 0x0000002100027c02 */ /* 0x002fce0008000f00 */
.L_x_131:
[----:B-1----:R1:W2:Y:S02]  /*aca0*/  SYNCS.PHASECHK.TRANS64.TRYWAIT P0, [R2+URZ+0x28], R5 ;  /* 0x00002805020075a7 */ /* 0x0022a400080011ff */
[----:B--2---:R-:W-:Y:S05]  /*acb0*/  @!P0 NANOSLEEP.SYNCS 0x989680 ;  /* 0x009896800000895d */ /* 0x004fea0003900000 */
[----:B------:R-:W2:Y:S02]  /*acc0*/  @!P0 SYNCS.PHASECHK.TRANS64 P0, [R2+URZ+0x28], R5 ;  /* 0x00002805020085a7 */ /* 0x000ea400080010ff */
[----:B--2---:R-:W-:Y:S05]  /*acd0*/  @!P0 BRA `(.L_x_131) ;  /* 0xfffffffc00f08947 */ /* 0x004fea000383ffff */
[----:B------:R-:W-:Y:S05]  /*ace0*/  BRA `(.L_x_21) ;  /* 0xffffff6800a07947 */ /* 0x000fea000383ffff */
.L_x_28:
[----:B-1----:R-:W-:-:S07]  /*acf0*/  MOV R2, UR17 ;  /* 0x0000001100027c02 */ /* 0x002fce0008000f00 */
.L_x_132:
[----:B-1----:R1:W2:Y:S02]  /*ad00*/  SYNCS.PHASECHK.TRANS64.TRYWAIT P0, [R2+URZ+0x28], R5 ;  /* 0x00002805020075a7 */ /* 0x0022a400080011ff */
[----:B--2---:R-:W-:Y:S05]  /*ad10*/  @!P0 NANOSLEEP.SYNCS 0x989680 ;  /* 0x009896800000895d */ /* 0x004fea0003900000 */
[----:B------:R-:W2:Y:S02]  /*ad20*/  @!P0 SYNCS.PHASECHK.TRANS64 P0, [R2+URZ+0x28], R5 ;  /* 0x00002805020085a7 */ /* 0x000ea400080010ff */
[----:B--2---:R-:W-:Y:S05]  /*ad30*/  @!P0 BRA `(.L_x_132) ;  /* 0xfffffffc00f08947 */ /* 0x004fea000383ffff */
[----:B------:R-:W-:Y:S05]  /*ad40*/  BRA `(.L_x_27) ;  /* 0xffffff6c00487947 */ /* 0x000fea000383ffff */
.L_x_32:
[----:B-1----:R1:W2:Y:S02]  /*ad50*/  SYNCS.PHASECHK.TRANS64.TRYWAIT P0, [R2+URZ+0xa0], R3 ;  /* 0x0000a003020075a7 */ /* 0x0022a400080011ff */
[----:B--2---:R-:W-:Y:S05]  /*ad60*/  @!P0 NANOSLEEP.SYNCS 0x989680 ;  /* 0x009896800000895d */ /* 0x004fea0003900000 */
[----:B------:R-:W2:Y:S02]  /*ad70*/  @!P0 SYNCS.PHASECHK.TRANS64 P0, [R2+URZ+0xa0], R3 ;  /* 0x0000a003020085a7 */ /* 0x000ea400080010ff */
[----:B--2---:R-:W-:Y:S05]  /*ad80*/  @!P0 BRA `(.L_x_32) ;  /* 0xfffffffc00f08947 */ /* 0x004fea000383ffff */
[----:B------:R-:W-:Y:S05]  /*ad90*/  BRA `(.L_x_133) ;  /* 0xffffff6c00d87947 */ /* 0x000fea000383ffff */
.L_x_36:
[----:B----4-:R-:W-:-:S07]  /*ada0*/  MOV R0, UR5 ;  /* 0x0000000500007c02 */ /* 0x010fce0008000f00 */
.L_x_134:
[----:B-1----:R1:W2:Y:S02]  /*adb0*/  SYNCS.PHASECHK.TRANS64.TRYWAIT P0, [R0+URZ], R3 ;  /* 0x00000003000075a7 */ /* 0x0022a400080011ff */
[----:B--2---:R-:W-:Y:S05]  /*adc0*/  @!P0 NANOSLEEP.SYNCS 0x989680 ;  /* 0x009896800000895d */ /* 0x004fea0003900000 */
[----:B------:R-:W2:Y:S02]  /*add0*/  @!P0 SYNCS.PHASECHK.TRANS64 P0, [R0+URZ], R3 ;  /* 0x00000003000085a7 */ /* 0x000ea400080010ff */
[----:B--2---:R-:W-:Y:S05]  /*ade0*/  @!P0 BRA `(.L_x_134) ;  /* 0xfffffffc00f08947 */ /* 0x004fea000383ffff */
[----:B------:R-:W-:Y:S05]  /*adf0*/  BRA `(.L_x_135) ;  /* 0xffffff7400487947 */ /* 0x000fea000383ffff */
.L_x_37:
[----:B----4-:R-:W-:-:S07]  /*ae00*/  MOV R0, UR5 ;  /* 0x0000000500007c02 */ /* 0x010fce0008000f00 */
.L_x_136:
[----:B-1----:R1:W2:Y:S02]  /*ae10*/  SYNCS.PHASECHK.TRANS64.TRYWAIT P0, [R0+URZ], R3 ;  /* 0x00000003000075a7 */ /* 0x0022a400080011ff */
[----:B--2---:R-:W-:Y:S05]  /*ae20*/  @!P0 NANOSLEEP.SYNCS 0x989680 ;  /* 0x009896800000895d */ /* 0x004fea0003900000 */
[----:B------:R-:W2:Y:S02]  /*ae30*/  @!P0 SYNCS.PHASECHK.TRANS64 P0, [R0+URZ], R3 ;  /* 0x00000003000085a7 */ /* 0x000ea400080010ff */
[----:B--2---:R-:W-:Y:S05]  /*ae40*/  @!P0 BRA `(.L_x_136) ;  /* 0xfffffffc00f08947 */ /* 0x004fea000383ffff */
[----:B------:R-:W-:Y:S05]  /*ae50*/  BRA `(.L_x_137) ;  /* 0xffffff7400547947 */ /* 0x000fea000383ffff */
.L_x_38:
[----:B----4-:R-:W-:-:S07]  /*ae60*/  MOV R0, UR5 ;  /* 0x0000000500007c02 */ /* 0x010fce0008000f00 */
.L_x_138:
[----:B-1----:R1:W2:Y:S02]  /*ae70*/  SYNCS.PHASECHK.TRANS64.TRYWAIT P0, [R0+URZ], R3 ;  /* 0x00000003000075a7 */ /* 0x0022a400080011ff */
[----:B--2---:R-:W-:Y:S05]  /*ae80*/  @!P0 NANOSLEEP.SYNCS 0x989680 ;  /* 0x009896800000895d */ /* 0x004fea0003900000 */
[----:B------:R-:W2:Y:S02]  /*ae90*/  @!P0 SYNCS.PHASECHK.TRANS64 P0, [R0+URZ], R3 ;  /* 0x00000003000085a7 */ /* 0x000ea400080010ff */
[----:B--2---:R-:W-:Y:S05]  /*aea0*/  @!P0 BRA `(.L_x_138) ;  /* 0xfffffffc00f08947 */ /* 0x004fea000383ffff */
[----:B------:R-:W-:Y:S05]  /*aeb0*/  BRA `(.L_x_139) ;  /* 0xffffff7400607947 */ /* 0x000fea000383ffff */
.L_x_39:
[----:B----4-:R-:W-:-:S07]  /*aec0*/  MOV R0, UR5 ;  /* 0x0000000500007c02 */ /* 0x010fce0008000f00 */
.L_x_140:
[----:B-1----:R1:W2:Y:S02]  /*aed0*/  SYNCS.PHASECHK.TRANS64.TRYWAIT P0, [R0+URZ], R3 ;  /* 0x00000003000075a7 */ /* 0x0022a400080011ff */
[----:B--2---:R-:W-:Y:S05]  /*aee0*/  @!P0 NANOSLEEP.SYNCS 0x989680 ;  /* 0x009896800000895d */ /* 0x004fea0003900000 */
[----:B------:R-:W2:Y:S02]  /*aef0*/  @!P0 SYNCS.PHASECHK.TRANS64 P0, [R0+URZ], R3 ;  /* 0x00000003000085a7 */ /* 0x000ea400080010ff */
[----:B--2---:R-:W-:Y:S05]  /*af00*/  @!P0 BRA `(.L_x_140) ;  /* 0xfffffffc00f08947 */ /* 0x004fea000383ffff */
[----:B------:R-:W-:Y:S05]  /*af10*/  BRA `(.L_x_141) ;  /* 0xffffff74006c7947 */ /* 0x000fea000383ffff */
.L_x_42:
[----:B-1----:R1:W2:Y:S02]  /*af20*/  SYNCS.PHASECHK.TRANS64.TRYWAIT P0, [R0+URZ+0xe0], R5 ;  /* 0x0000e005000075a7 */ /* 0x0022a400080011ff */
[----:B--2---:R-:W-:Y:S05]  /*af30*/  @!P0 NANOSLEEP.SYNCS 0x989680 ;  /* 0x009896800000895d */ /* 0x004fea0003900000 */
[----:B------:R-:W2:Y:S02]  /*af40*/  @!P0 SYNCS.PHASECHK.TRANS64 P0, [R0+URZ+0xe0], R5 ;  /* 0x0000e005000085a7 */ /* 0x000ea400080010ff */
[----:B--2---:R-:W-:Y:S05]  /*af50*/  @!P0 BRA `(.L_x_42) ;  /* 0xfffffffc00f08947 */ /* 0x004fea000383ffff */
[----:B------:R-:W-:Y:S05]  /*af60*/  BRA `(.L_x_142) ;  /* 0xffffff7400c87947 */ /* 0x000fea000383ffff */
.L_x_43:
[----:B------:R-:W-:-:S07]  /*af70*/  MOV R0, UR5 ;  /* 0x0000000500007c02 */ /* 0x000fce0008000f00 */
.L_x_143:
[----:B-1----:R1:W2:Y:S02]  /*af80*/  SYNCS.PHASECHK.TRANS64.TRYWAIT P0, [R0+URZ+0xb0], R5 ;  /* 0x0000b005000075a7 */ /* 0x0022a400080011ff */
[----:B--2---:R-:W-:Y:S05]  /*af90*/  @!P0 NANOSLEEP.SYNCS 0x989680 ;  /* 0x009896800000895d */ /* 0x004fea0003900000 */
[----:B------:R-:W2:Y:S02]  /*afa0*/  @!P0 SYNCS.PHASECHK.TRANS64 P0, [R0+URZ+0xb0], R5 ;  /* 0x0000b005000085a7 */ /* 0x000ea400080010ff */
[----:B--2---:R-:W-:Y:S05]  /*afb0*/  @!P0 BRA `(.L_x_143) ;  /* 0xfffffffc00f08947 */ /* 0x004fea000383ffff */
[----:B------:R-:W-:Y:S05]  /*afc0*/  BRA `(.L_x_144) ;  /* 0xffffff7400d87947 */ /* 0x000fea000383ffff */
.L_x_44:
[----:B-1----:R1:W2:Y:S02]  /*afd0*/  SYNCS.PHASECHK.TRANS64.TRYWAIT P1, [R0+URZ+0xa0], R5 ;  /* 0x0000a005000075a7 */ /* 0x0022a400080211ff */
[----:B--2---:R-:W-:Y:S05]  /*afe0*/  @!P1 NANOSLEEP.SYNCS 0x989680 ;  /* 0x009896800000995d */ /* 0x004fea0003900000 */
[----:B------:R-:W2:Y:S02]  /*aff0*/  @!P1 SYNCS.PHASECHK.TRANS64 P1, [R0+URZ+0xa0], R5 ;  /* 0x0000a005000095a7 */ /* 0x000ea400080210ff */
[----:B--2---:R-:W-:Y:S05]  /*b000*/  @!P1 BRA `(.L_x_44) ;  /* 0xfffffffc00f09947 */ /* 0x004fea000383ffff */
[----:B------:R-:W-:Y:S05]  /*b010*/  BRA `(.L_x_145) ;  /* 0xffffff7800087947 */ /* 0x000fea000383ffff */
.L_x_47:
[----:B------:R-:W-:-:S07]  /*b020*/  MOV R0, UR5 ;  /* 0x0000000500007c02 */ /* 0x000fce0008000f00 */
.L_x_146:
[----:B-1----:R1:W2:Y:S02]  /*b030*/  SYNCS.PHASECHK.TRANS64.TRYWAIT P0, [R0+URZ+0xb0], R3 ;  /* 0x0000b003000075a7 */ /* 0x0022a400080011ff */
[----:B--2---:R-:W-:Y:S05]  /*b040*/  @!P0 NANOSLEEP.SYNCS 0x989680 ;  /* 0x009896800000895d */ /* 0x004fea0003900000 */
[----:B------:R-:W2:Y:S02]  /*b050*/  @!P0 SYNCS.PHASECHK.TRANS64 P0, [R0+URZ+0xb0], R3 ;  /* 0x0000b003000085a7 */ /* 0x000ea400080010ff */
[----:B--2---:R-:W-:Y:S05]  /*b060*/  @!P0 BRA `(.L_x_146) ;  /* 0xfffffffc00f08947 */ /* 0x004fea000383ffff */
[----:B------:R-:W-:Y:S05]  /*b070*/  BRA `(.L_x_46) ;  /* 0xffffff78005c7947 */ /* 0x000fea000383ffff */
.L_x_54:
[----:B-1----:R1:W2:Y:S02]  /*b080*/  SYNCS.PHASECHK.TRANS64.TRYWAIT P1, [R0+URZ+0xa0], R5 ;  /* 0x0000a005000075a7 */ /* 0x0022a400080211ff */
[----:B--2---:R-:W-:Y:S05]  /*b090*/  @!P1 NANOSLEEP.SYNCS 0x989680 ;  /* 0x009896800000995d */ /* 0x004fea0003900000 */
[----:B------:R-:W2:Y:S02]  /*b0a0*/  @!P1 SYNCS.PHASECHK.TRANS64 P1, [R0+URZ+0xa0], R5 ;  /* 0x0000a005000095a7 */ /* 0x000ea400080210ff */
[----:B--2---:R-:W-:Y:S05]  /*b0b0*/  @!P1 BRA `(.L_x_54) ;  /* 0xfffffffc00f09947 */ /* 0x004fea000383ffff */
[----:B------:R-:W-:Y:S05]  /*b0c0*/  BRA `(.L_x_147) ;  /* 0xffffff7c00bc7947 */ /* 0x000fea000383ffff */
.L_x_55:
[----:B------:R-:W-:-:S07]  /*b0d0*/  MOV R3, UR8 ;  /* 0x0000000800037c02 */ /* 0x000fce0008000f00 */
.L_x_148:
[----:B-1----:R1:W2:Y:S02]  /*b0e0*/  SYNCS.PHASECHK.TRANS64.TRYWAIT P0, [R3+URZ+0xd0], R0 ;  /* 0x0000d000030075a7 */ /* 0x0022a400080011ff */
[----:B--2---:R-:W-:Y:S05]  /*b0f0*/  @!P0 NANOSLEEP.SYNCS 0x989680 ;  /* 0x009896800000895d */ /* 0x004fea0003900000 */
[----:B------:R-:W2:Y:S02]  /*b100*/  @!P0 SYNCS.PHASECHK.TRANS64 P0, [R3+URZ+0xd0], R0 ;  /* 0x0000d000030085a7 */ /* 0x000ea400080010ff */
[----:B--2---:R-:W-:Y:S05]  /*b110*/  @!P0 BRA `(.L_x_148) ;  /* 0xfffffffc00f08947 */ /* 0x004fea000383ffff */
[----:B------:R-:W-:Y:S05]  /*b120*/  BRA `(.L_x_149) ;  /* 0xffffff7c00f47947 */ /* 0x000fea000383ffff */
.L_x_58:
[----:B------:R-:W-:Y:S07]  /*b130*/  MOV R0, UR7 ;  /* 0x0000000700007c02 */ /* 0x000fee0008000f00 */
.L_x_150:
[----:B-1----:R1:W2:Y:S02]  /*b140*/  SYNCS.PHASECHK.TRANS64.TRYWAIT P0, [R0+URZ], R3 ;  /* 0x00000003000075a7 */ /* 0x0022a400080011ff */
[----:B--2---:R-:W-:Y:S05]  /*b150*/  @!P0 NANOSLEEP.SYNCS 0x989680 ;  /* 0x009896800000895d */ /* 0x004fea0003900000 */
[----:B------:R-:W2:Y:S02]  /*b160*/  @!P0 SYNCS.PHASECHK.TRANS64 P0, [R0+URZ], R3 ;  /* 0x00000003000085a7 */ /* 0x000ea400080010ff */
[----:B--2---:R-:W-:Y:S05]  /*b170*/  @!P0 BRA `(.L_x_150) ;  /* 0xfffffffc00f08947 */ /* 0x004fea000383ffff */
[----:B------:R-:W-:Y:S05]  /*b180*/  BRA `(.L_x_57) ;  /* 0xffffff8000107947 */ /* 0x000fea000383ffff */
.L_x_61:
[----:B------:R-:W-:-:S07]  /*b190*/  MOV R0, UR5 ;  /* 0x0000000500007c02 */ /* 0x000fce0008000f00 */
.L_x_151:
[----:B--2---:R2:W3:Y:S02]  /*b1a0*/  SYNCS.PHASECHK.TRANS64.TRYWAIT P0, [R0+URZ], R3 ;  /* 0x00000003000075a7 */ /* 0x0044e400080011ff */
[----:B---3--:R-:W-:Y:S05]  /*b1b0*/  @!P0 NANOSLEEP.SYNCS 0x989680 ;  /* 0x009896800000895d */ /* 0x008fea0003900000 */
[----:B------:R-:W3:Y:S02]  /*b1c0*/  @!P0 SYNCS.PHASECHK.TRANS64 P0, [R0+URZ], R3 ;  /* 0x00000003000085a7 */ /* 0x000ee400080010ff */
[----:B---3--:R-:W-:Y:S05]  /*b1d0*/  @!P0 BRA `(.L_x_151) ;  /* 0xfffffffc00f08947 */ /* 0x008fea000383ffff */
[----:B------:R-:W-:Y:S05]  /*b1e0*/  BRA `(.L_x_152) ;  /* 0xffffff8000c47947 */ /* 0x000fea000383ffff */
.L_x_62:
[----:B------:R-:W-:-:S07]  /*b1f0*/  MOV R0, UR7 ;  /* 0x0000000700007c02 */ /* 0x000fce0008000f00 */
.L_x_153:
[----:B--2---:R2:W3:Y:S02]  /*b200*/  SYNCS.PHASECHK.TRANS64.TRYWAIT P0, [R0+URZ], R3 ;  /* 0x00000003000075a7 */ /* 0x0044e400080011ff */
[----:B---3--:R-:W-:Y:S05]  /*b210*/  @!P0 NANOSLEEP.SYNCS 0x989680 ;  /* 0x009896800000895d */ /* 0x008fea0003900000 */
[----:B------:R-:W3:Y:S02]  /*b220*/  @!P0 SYNCS.PHASECHK.TRANS64 P0, [R0+URZ], R3 ;  /* 0x00000003000085a7 */ /* 0x000ee400080010ff */
[----:B---3--:R-:W-:Y:S05]  /*b230*/  @!P0 BRA `(.L_x_153) ;  /* 0xfffffffc00f08947 */ /* 0x008fea000383ffff */
[----:B------:R-:W-:Y:S05]  /*b240*/  BRA `(.L_x_154) ;  /* 0xffffff8000d07947 */ /* 0x000fea000383ffff */
.L_x_67:
[----:B--2---:R2:W3:Y:S02]  /*b250*/  SYNCS.PHASECHK.TRANS64.TRYWAIT P0, [R0+URZ+0xa0], R3 ;  /* 0x0000a003000075a7 */ /* 0x0044e400080011ff */
[----:B---3--:R-:W-:Y:S05]  /*b260*/  @!P0 NANOSLEEP.SYNCS 0x989680 ;  /* 0x009896800000895d */ /* 0x008fea0003900000 */
[----:B------:R-:W3:Y:S02]  /*b270*/  @!P0 SYNCS.PHASECHK.TRANS64 P0, [R0+URZ+0xa0], R3 ;  /* 0x0000a003000085a7 */ /* 0x000ee400080010ff */
[----:B---3--:R-:W-:Y:S05]  /*b280*/  @!P0 BRA `(.L_x_67) ;  /* 0xfffffffc00f08947 */ /* 0x008fea000383ffff */
[----:B------:R-:W-:Y:S05]  /*b290*/  BRA `(.L_x_155) ;  /* 0xffffff8400dc7947 */ /* 0x000fea000383ffff */
.L_x_70:
[----:B------:R-:W-:Y:S07]  /*b2a0*/  MOV R0, UR7 ;  /* 0x0000000700007c02 */ /* 0x000fee0008000f00 */
.L_x_156:
[----:B--2---:R2:W3:Y:S02]  /*b2b0*/  SYNCS.PHASECHK.TRANS64.TRYWAIT P0, [R0+URZ+0x98], R3 ;  /* 0x00009803000075a7 */ /* 0x0044e400080011ff */
[----:B---3--:R-:W-:Y:S05]  /*b2c0*/  @!P0 NANOSLEEP.SYNCS 0x989680 ;  /* 0x009896800000895d */ /* 0x008fea0003900000 */
[----:B------:R-:W3:Y:S02]  /*b2d0*/  @!P0 SYNCS.PHASECHK.TRANS64 P0, [R0+URZ+0x98], R3 ;  /* 0x00009803000085a7 */ /* 0x000ee400080010ff */
[----:B---3--:R-:W-:Y:S05]  /*b2e0*/  @!P0 BRA `(.L_x_156) ;  /* 0xfffffffc00f08947 */ /* 0x008fea000383ffff */
[----:B------:R-:W-:Y:S05]  /*b2f0*/  BRA `(.L_x_69) ;  /* 0xffffff8800bc7947 */ /* 0x000fea000383ffff */
.L_x_73:
[----:B------:R-:W-:Y:S07]  /*b300*/  MOV R3, UR7 ;  /* 0x0000000700037c02 */ /* 0x000fee0008000f00 */
.L_x_157:
[----:B-1----:R1:W2:Y:S02]  /*b310*/  SYNCS.PHASECHK.TRANS64.TRYWAIT P0, [R3+URZ+0x70], R12 ;  /* 0x0000700c030075a7 */ /* 0x0022a400080011ff */
[----:B--2---:R-:W-:Y:S05]  /*b320*/  @!P0 NANOSLEEP.SYNCS 0x989680 ;  /* 0x009896800000895d */ /* 0x004fea0003900000 */
[----:B------:R-:W2:Y:S02]  /*b330*/  @!P0 SYNCS.PHASECHK.TRANS64 P0, [R3+URZ+0x70], R12 ;  /* 0x0000700c030085a7 */ /* 0x000ea400080010ff */
[----:B--2---:R-:W-:Y:S05]  /*b340*/  @!P0 BRA `(.L_x_157) ;  /* 0xfffffffc00f08947 */ /* 0x004fea000383ffff */
[----:B------:R-:W-:Y:S05]  /*b350*/  BRA `(.L_x_158) ;  /* 0xffffff8c00347947 */ /* 0x000fea000383ffff */
.L_x_74:
[----:B-1----:R-:W-:Y:S07]  /*b360*/  MOV R3, UR7 ;  /* 0x0000000700037c02 */ /* 0x002fee0008000f00 */
.L_x_159:
[----:B-1----:R1:W2:Y:S02]  /*b370*/  SYNCS.PHASECHK.TRANS64.TRYWAIT P0, [R3+URZ+0x78], R12 ;  /* 0x0000780c030075a7 */ /* 0x0022a400080011ff */
[----:B--2---:R-:W-:Y:S05]  /*b380*/  @!P0 NANOSLEEP.SYNCS 0x989680 ;  /* 0x009896800000895d */ /* 0x004fea0003900000 */
[----:B------:R-:W2:Y:S02]  /*b390*/  @!P0 SYNCS.PHASECHK.TRANS64 P0, [R3+URZ+0x78], R12 ;  /* 0x0000780c030085a7 */ /* 0x000ea400080010ff */
[----:B--2---:R-:W-:Y:S05]  /*b3a0*/  @!P0 BRA `(.L_x_159) ;  /* 0xfffffffc00f08947 */ /* 0x004fea000383ffff */
[----:B------:R-:W-:Y:S05]  /*b3b0*/  BRA `(.L_x_160) ;  /* 0xffffff8c00707947 */ /* 0x000fea000383ffff */
.L_x_75:
[----:B-1----:R-:W-:Y:S07]  /*b3c0*/  MOV R3, UR7 ;  /* 0x0000000700037c02 */ /* 0x002fee0008000f00 */
.L_x_161:
[----:B-1----:R1:W2:Y:S02]  /*b3d0*/  SYNCS.PHASECHK.TRANS64.TRYWAIT P0, [R3+URZ+0x80], R12 ;  /* 0x0000800c030075a7 */ /* 0x0022a400080011ff */
[----:B--2---:R-:W-:Y:S05]  /*b3e0*/  @!P0 NANOSLEEP.SYNCS 0x989680 ;  /* 0x009896800000895d */ /* 0x004fea0003900000 */
[----:B------:R-:W2:Y:S02]  /*b3f0*/  @!P0 SYNCS.PHASECHK.TRANS64 P0, [R3+URZ+0x80], R12 ;  /* 0x0000800c030085a7 */ /* 0x000ea400080010ff */
[----:B--2---:R-:W-:Y:S05]  /*b400*/  @!P0 BRA `(.L_x_161) ;  /* 0xfffffffc00f08947 */ /* 0x004fea000383ffff */
[----:B------:R-:W-:Y:S05]  /*b410*/  BRA `(.L_x_162) ;  /* 0xffffff8c00b87947 */ /* 0x000fea000383ffff */
.L_x_76:
[----:B------:R-:W-:Y:S07]  /*b420*/  MOV R3, UR7 ;  /* 0x0000000700037c02 */ /* 0x000fee0008000f00 */
.L_x_163:
[----:B-1----:R1:W2:Y:S02]  /*b430*/  SYNCS.PHASECHK.TRANS64.TRYWAIT P0, [R3+URZ+0x88], R12 ;  /* 0x0000880c030075a7 */ /* 0x0022a400080011ff */
[----:B--2---:R-:W-:Y:S05]  /*b440*/  @!P0 NANOSLEEP.SYNCS 0x989680 ;  /* 0x009896800000895d */ /* 0x004fea0003900000 */
[----:B------:R-:W2:Y:S02]  /*b450*/  @!P0 SYNCS.PHASECHK.TRANS64 P0, [R3+URZ+0x88], R12 ;  /* 0x0000880c030085a7 */ /* 0x000ea400080010ff */
[----:B--2---:R-:W-:Y:S05]  /*b460*/  @!P0 BRA `(.L_x_163) ;  /* 0xfffffffc00f08947 */ /* 0x004fea000383ffff */
[----:B------:R-:W-:Y:S05]  /*b470*/  BRA `(.L_x_164) ;  /* 0xffffff9000407947 */ /* 0x000fea000383ffff */
.L_x_78:
[----:B------:R-:W-:-:S07]  /*b480*/  MOV R0, UR7 ;  /* 0x0000000700007c02 */ /* 0x000fce0008000f00 */
.L_x_165:
[----:B-1----:R1:W3:Y:S02]  /*b490*/  SYNCS.PHASECHK.TRANS64.TRYWAIT P0, [R0+URZ+0x70], R3 ;  /* 0x00007003000075a7 */ /* 0x0022e400080011ff */
[----:B---3--:R-:W-:Y:S05]  /*b4a0*/  @!P0 NANOSLEEP.SYNCS 0x989680 ;  /* 0x009896800000895d */ /* 0x008fea0003900000 */
[----:B------:R-:W3:Y:S02]  /*b4b0*/  @!P0 SYNCS.PHASECHK.TRANS64 P0, [R0+URZ+0x70], R3 ;  /* 0x00007003000085a7 */ /* 0x000ee400080010ff */
[----:B---3--:R-:W-:Y:S05]  /*b4c0*/  @!P0 BRA `(.L_x_165) ;  /* 0xfffffffc00f08947 */ /* 0x008fea000383ffff */
[----:B------:R-:W-:Y:S05]  /*b4d0*/  BRA `(.L_x_166) ;  /* 0xffffff9000b07947 */ /* 0x000fea000383ffff */
.L_x_79:
[----:B-1----:R-:W-:-:S07]  /*b4e0*/  MOV R0, UR7 ;  /* 0x0000000700007c02 */ /* 0x002fce0008000f00 */
.L_x_167:
[----:B-1----:R1:W3:Y:S02]  /*b4f0*/  SYNCS.PHASECHK.TRANS64.TRYWAIT P0, [R0+URZ+0x78], R3 ;  /* 0x00007803000075a7 */ /* 0x0022e400080011ff */
[----:B---3--:R-:W-:Y:S05]  /*b500*/  @!P0 NANOSLEEP.SYNCS 0x989680 ;  /* 0x009896800000895d */ /* 0x008fea0003900000 */
[----:B------:R-:W3:Y:S02]  /*b510*/  @!P0 SYNCS.PHASECHK.TRANS64 P0, [R0+URZ+0x78], R3 ;  /* 0x00007803000085a7 */ /* 0x000ee400080010ff */
[----:B---3--:R-:W-:Y:S05]  /*b520*/  @!P0 BRA `(.L_x_167) ;  /* 0xfffffffc00f08947 */ /* 0x008fea000383ffff */
[----:B------:R-:W-:Y:S05]  /*b530*/  BRA `(.L_x_168) ;  /* 0xffffff9000a07947 */ /* 0x000fea000383ffff */
.L_x_80:
[----:B-1----:R-:W-:-:S07]  /*b540*/  MOV R0, UR7 ;  /* 0x0000000700007c02 */ /* 0x002fce0008000f00 */
.L_x_169:
[----:B-1----:R1:W3:Y:S02]  /*b550*/  SYNCS.PHASECHK.TRANS64.TRYWAIT P0, [R0+URZ+0x80], R3 ;  /* 0x00008003000075a7 */ /* 0x0022e400080011ff */
[----:B---3--:R-:W-:Y:S05]  /*b560*/  @!P0 NANOSLEEP.SYNCS 0x989680 ;  /* 0x009896800000895d */ /* 0x008fea0003900000 */
[----:B------:R-:W3:Y:S02]  /*b570*/  @!P0 SYNCS.PHASECHK.TRANS64 P0, [R0+URZ+0x80], R3 ;  /* 0x00008003000085a7 */ /* 0x000ee400080010ff */
[----:B---3--:R-:W-:Y:S05]  /*b580*/  @!P0 BRA `(.L_x_169) ;  /* 0xfffffffc00f08947 */ /* 0x008fea000383ffff */
[----:B------:R-:W-:Y:S05]  /*b590*/  BRA `(.L_x_170) ;  /* 0xffffff9000907947 */ /* 0x000fea000383ffff */
.L_x_82:
[----:B--2---:R2:W4:Y:S02]  /*b5a0*/  SYNCS.PHASECHK.TRANS64.TRYWAIT P0, [R0+URZ+0xa0], R3 ;  /* 0x0000a003000075a7 */ /* 0x00452400080011ff */
[----:B----4-:R-:W-:Y:S05]  /*b5b0*/  @!P0 NANOSLEEP.SYNCS 0x989680 ;  /* 0x009896800000895d */ /* 0x010fea0003900000 */
[----:B------:R-:W4:Y:S02]  /*b5c0*/  @!P0 SYNCS.PHASECHK.TRANS64 P0, [R0+URZ+0xa0], R3 ;  /* 0x0000a003000085a7 */ /* 0x000f2400080010ff */
[----:B----4-:R-:W-:Y:S05]  /*b5d0*/  @!P0 BRA `(.L_x_82) ;  /* 0xfffffffc00f08947 */ /* 0x010fea000383ffff */
[----:B------:R-:W-:Y:S05]  /*b5e0*/  BRA `(.L_x_171) ;  /* 0xffffff9400647947 */ /* 0x000fea000383ffff */
.L_x_93:
[----:B-1----:R-:W-:Y:S04]  /*b5f0*/  MOV R2, UR48 ;  /* 0x0000003000027c02 */ /* 0x002fe80008000f00 */
[----:B------:R1:W3:Y:S03]  /*b600*/  SYNCS.PHASECHK.TRANS64.TRYWAIT P1, [R2+URZ+0x50], R3 ;  /* 0x00005003020075a7 */ /* 0x0002e600080211ff */
[----:B---3--:R-:W-:Y:S05]  /*b610*/  @!P1 NANOSLEEP.SYNCS 0x989680 ;  /* 0x009896800000995d */ /* 0x008fea0003900000 */
[----:B------:R-:W3:Y:S02]  /*b620*/  @!P1 SYNCS.PHASECHK.TRANS64 P1, [R2+URZ+0x50], R3 ;  /* 0x00005003020095a7 */ /* 0x000ee400080210ff */
[----:B---3--:R-:W-:Y:S05]  /*b630*/  @!P1 BRA `(.L_x_93) ;  /* 0xfffffffc00ec9947 */ /* 0x008fea000383ffff */
[----:B------:R-:W-:Y:S05]  /*b640*/  BRA `(.L_x_92) ;  /* 0xffffffa000e47947 */ /* 0x000fea000383ffff */
.L_x_95:
[----:B-1----:R1:W4:Y:S02]  /*b650*/  SYNCS.PHASECHK.TRANS64.TRYWAIT P0, [R87+URZ+0xc0], R0 ;  /* 0x0000c000570075a7 */ /* 0x00232400080011ff */
[----:B----4-:R-:W-:Y:S05]  /*b660*/  @!P0 NANOSLEEP.SYNCS 0x989680 ;  /* 0x009896800000895d */ /* 0x010fea0003900000 */
[----:B------:R-:W4:Y:S02]  /*b670*/  @!P0 SYNCS.PHASECHK.TRANS64 P0, [R87+URZ+0xc0], R0 ;  /* 0x0000c000570085a7 */ /* 0x000f2400080010ff */
[----:B----4-:R-:W-:Y:S05]  /*b680*/  @!P0 BRA `(.L_x_95) ;  /* 0xfffffffc00f08947 */ /* 0x010fea000383ffff */
[----:B------:R-:W-:Y:S05]  /*b690*/  BRA `(.L_x_94) ;  /* 0xffffffa4001c7947 */ /* 0x000fea000383ffff */
.L_x_104:
[----:B--2---:R2:W4:Y:S02]  /*b6a0*/  SYNCS.PHASECHK.TRANS64.TRYWAIT P0, [R3+URZ+0x50], R0 ;  /* 0x00005000030075a7 */ /* 0x00452400080011ff */
[----:B----4-:R-:W-:Y:S05]  /*b6b0*/  @!P0 NANOSLEEP.SYNCS 0x989680 ;  /* 0x009896800000895d */ /* 0x010fea0003900000 */
[----:B------:R-:W4:Y:S02]  /*b6c0*/  @!P0 SYNCS.PHASECHK.TRANS64 P0, [R3+URZ+0x50], R0 ;  /* 0x00005000030085a7 */ /* 0x000f2400080010ff */
[----:B----4-:R-:W-:Y:S05]  /*b6d0*/  @!P0 BRA `(.L_x_104) ;  /* 0xfffffffc00f08947 */ /* 0x010fea000383ffff */
[----:B------:R-:W-:Y:S05]  /*b6e0*/  BRA `(.L_x_103) ;  /* 0xffffffb400c87947 */ /* 0x000fea000383ffff */
.L_x_112:
[----:B-1----:R1:W4:Y:S02]  /*b6f0*/  SYNCS.PHASECHK.TRANS64.TRYWAIT P0, [R0+URZ+0x50], R7 ;  /* 0x00005007000075a7 */ /* 0x00232400080011ff */
[----:B----4-:R-:W-:Y:S05]  /*b700*/  @!P0 NANOSLEEP.SYNCS 0x989680 ;  /* 0x009896800000895d */ /* 0x010fea0003900000 */
[----:B------:R-:W4:Y:S02]  /*b710*/  @!P0 SYNCS.PHASECHK.TRANS64 P0, [R0+URZ+0x50], R7 ;  /* 0x00005007000085a7 */ /* 0x000f2400080010ff */
[----:B----4-:R-:W-:Y:S05]  /*b720*/  @!P0 BRA `(.L_x_112) ;  /* 0xfffffffc00f08947 */ /* 0x010fea000383ffff */
[----:B------:R-:W-:Y:S05]  /*b730*/  BRA `(.L_x_111) ;  /* 0xffffffc800bc7947 */ /* 0x000fea000383ffff */
.L_x_120:
[----:B-1----:R1:W2:Y:S02]  /*b740*/  SYNCS.PHASECHK.TRANS64.TRYWAIT P0, [R3+URZ+0x50], R0 ;  /* 0x00005000030075a7 */ /* 0x0022a400080011ff */
[----:B--2---:R-:W-:Y:S05]  /*b750*/  @!P0 NANOSLEEP.SYNCS 0x989680 ;  /* 0x009896800000895d */ /* 0x004fea0003900000 */
[----:B------:R-:W2:Y:S02]  /*b760*/  @!P0 SYNCS.PHASECHK.TRANS64 P0, [R3+URZ+0x50], R0 ;  /* 0x00005000030085a7 */ /* 0x000ea400080010ff */
[----:B--2---:R-:W-:Y:S05]  /*b770*/  @!P0 BRA `(.L_x_120) ;  /* 0xfffffffc00f08947 */ /* 0x004fea000383ffff */
[----:B------:R-:W-:Y:S05]  /*b780*/  BRA `(.L_x_119) ;  /* 0xffffffdc00b07947 */ /* 0x000fea000383ffff */
        .weak           $__internal_0_$__cuda_sm10x_tcgen05_guardrail_trap_col_being_dealloced_not_returned_by_alloc
        .type           $__internal_0_$__cuda_sm10x_tcgen05_guardrail_trap_col_being_dealloced_not_returned_by_alloc,@function
        .size           $__internal_0_$__cuda_sm10x_tcgen05_guardrail_trap_col_being_dealloced_not_returned_by_alloc,($__internal_1_$__cuda_sm10x_tcgen05_guardrail_trap_phase_invalid_during_alloc - $__internal_0_$__cuda_sm10x_tcgen05_guardrail_trap_col_being_dealloced_not_returned_by_alloc)
$__internal_0_$__cuda_sm10x_tcgen05_guardrail_trap_col_being_dealloced_not_returned_by_alloc:
[----:B------:R-:W-:Y:S05]  /*b790*/  BPT.TRAP 0x1 ;  /* 0x000000040000795c */ /* 0x000fea0000300000 */
[----:B------:R-:W-:-:S04]  /*b7a0*/  HFMA2 R3, -RZ, RZ, 0, 0 ;  /* 0x00000000ff037431 */ /* 0x000fc800000001ff */
[----:B------:R-:W-:Y:S05]  /*b7b0*/  RET.REL.NODEC R2 `(_ZN7cutlass13device_kernelINS_4gemm6kernel13GemmUniversalIN4cute5tupleIJiiiiEEENS1_10collective13CollectiveMmaINS1_35MainloopSm100TmaUmmaWarpSpecializedILi5ELi2ELi2ENS5_IJNS4_1CILi1EEESB_SB_EEEEENS5_IJNSA_ILi128EEENSA_ILi256EEENSA_ILi32EEEEEENS_10bfloat16_tENS5_IJlSB_lEEESI_SJ_NS4_8TiledMMAINS4_8MMA_AtomIJNS4_20SM100_MMA_F16BF16_SSISI_SI_fLi128ELi256ELNS4_4UMMA5MajorE0ELSO_0ELNSN_7ScaleInE0ELSP_0EEEEEENS4_6LayoutISC_NS5_IJNSA_ILi0EEEST_ST_EEEEENS5_IJNS4_10UnderscoreESW_SW_EEEEENS4_13SM90_TMA_LOADENS4_14ComposedLayoutINS4_7SwizzleILi2ELi4ELi3EEENS4_18smem_ptr_flag_bitsILi16EEENSS_INS5_IJNSA_ILi8EEESG_EEENS5_IJSG_SB_EEEEEEEvNS4_8identityESZ_S19_vS1A_EENS_8epilogue10collective18CollectiveEpilogueINS1C_23Sm100TmaWarpSpecializedILi4ELi2ELi64ELb1ELb0EEEJSH_NS5_IJNSS_ISE_SB_EENSS_INSA_ILi64EEESB_EEEEESI_SJ_SI_SJ_NS1C_6fusion15FusionCallbacksIS1G_NS1L_17LinearCombinationISI_fSI_fLNS_15FloatRoundStyleE2EEESH_S1K_JEEENS4_5SM1004TMEM4LOAD26SM100_TMEM_LOAD_32dp32b64xESZ_NS10_INS11_ILi3ELi4ELi3EEES14_NSS_INS5_IJS15_S1I_EEENS5_IJS1I_SB_EEEEEEENS4_39AutoVectorizingCopyWithAssumedAlignmentILi128EEENS4_14SM90_TMA_STOREES1Z_S21_S21_EEEvvEEEEvNT_6ParamsE) ;  /* 0xffffff4802107950 */ /* 0x000fea0003c3ffff */
        .weak           $__internal_1_$__cuda_sm10x_tcgen05_guardrail_trap_phase_invalid_during_alloc
        .type           $__internal_1_$__cuda_sm10x_tcgen05_guardrail_trap_phase_invalid_during_alloc,@function
        .size           $__internal_1_$__cuda_sm10x_tcgen05_guardrail_trap_phase_invalid_during_alloc,($__internal_2_$__cuda_sm10x_tcgen05_guardrail_trap_unallocated_columns_being_dealloced - $__internal_1_$__cuda_sm10x_tcgen05_guardrail_trap_phase_invalid_during_alloc)
$__internal_1_$__cuda_sm10x_tcgen05_guardrail_trap_phase_invalid_during_alloc:
[----:B------:R-:W-:Y:S05]  /*b7c0*/  BPT.TRAP 0x1 ;  /* 0x000000040000795c */ /* 0x000fea0000300000 */
[----:B------:R-:W-:-:S04]  /*b7d0*/  MOV R3, 0x0 ;  /* 0x0000000000037802 */ /* 0x000fc80000000f00 */
[----:B------:R-:W-:Y:S05]  /*b7e0*/  RET.REL.NODEC R2 `(_ZN7cutlass13device_kernelINS_4gemm6kernel13GemmUniversalIN4cute5tupleIJiiiiEEENS1_10collective13CollectiveMmaINS1_35MainloopSm100TmaUmmaWarpSpecializedILi5ELi2ELi2ENS5_IJNS4_1CILi1EEESB_SB_EEEEENS5_IJNSA_ILi128EEENSA_ILi256EEENSA_ILi32EEEEEENS_10bfloat16_tENS5_IJlSB_lEEESI_SJ_NS4_8TiledMMAINS4_8MMA_AtomIJNS4_20SM100_MMA_F16BF16_SSISI_SI_fLi128ELi256ELNS4_4UMMA5MajorE0ELSO_0ELNSN_7ScaleInE0ELSP_0EEEEEENS4_6LayoutISC_NS5_IJNSA_ILi0EEEST_ST_EEEEENS5_IJNS4_10UnderscoreESW_SW_EEEEENS4_13SM90_TMA_LOADENS4_14ComposedLayoutINS4_7SwizzleILi2ELi4ELi3EEENS4_18smem_ptr_flag_bitsILi16EEENSS_INS5_IJNSA_ILi8EEESG_EEENS5_IJSG_SB_EEEEEEEvNS4_8identityESZ_S19_vS1A_EENS_8epilogue10collective18CollectiveEpilogueINS1C_23Sm100TmaWarpSpecializedILi4ELi2ELi64ELb1ELb0EEEJSH_NS5_IJNSS_ISE_SB_EENSS_INSA_ILi64EEESB_EEEEESI_SJ_SI_SJ_NS1C_6fusion15FusionCallbacksIS1G_NS1L_17LinearCombinationISI_fSI_fLNS_15FloatRoundStyleE2EEESH_S1K_JEEENS4_5SM1004TMEM4LOAD26SM100_TMEM_LOAD_32dp32b64xESZ_NS10_INS11_ILi3ELi4ELi3EEES14_NSS_INS5_IJS15_S1I_EEENS5_IJS1I_SB_EEEEEEENS4_39AutoVectorizingCopyWithAssumedAlignmentILi128EEENS4_14SM90_TMA_STOREES1Z_S21_S21_EEEvvEEEEvNT_6ParamsE) ;  /* 0xffffff4802047950 */ /* 0x000fea0003c3ffff */
        .weak           $__internal_2_$__cuda_sm10x_tcgen05_guardrail_trap_unallocated_columns_being_dealloced
        .type           $__internal_2_$__cuda_sm10x_tcgen05_guardrail_trap_unallocated_columns_being_dealloced,@function
        .size           $__internal_2_$__cuda_sm10x_tcgen05_guardrail_trap_unallocated_columns_being_dealloced,(.L_x_173 - $__internal_2_$__cuda_sm10x_tcgen05_guardrail_trap_unallocated_columns_being_dealloced)
$__internal_2_$__cuda_sm10x_tcgen05_guardrail_trap_unallocated_columns_being_dealloced:
[----:B------:R-:W-:Y:S05]  /*b7f0*/  BPT.TRAP 0x1 ;  /* 0x000000040000795c */ /* 0x000fea0000300000 */
[----:B------:R-:W-:-:S04]  /*b800*/  HFMA2 R3, -RZ, RZ, 0, 0 ;  /* 0x00000000ff037431 */ /* 0x000fc800000001ff */
[----:B------:R-:W-:Y:S05]  /*b810*/  RET.REL.NODEC R2 `(_ZN7cutlass13device_kernelINS_4gemm6kernel13GemmUniversalIN4cute5tupleIJiiiiEEENS1_10collective13CollectiveMmaINS1_35MainloopSm100TmaUmmaWarpSpecializedILi5ELi2ELi2ENS5_IJNS4_1CILi1EEESB_SB_EEEEENS5_IJNSA_ILi128EEENSA_ILi256EEENSA_ILi32EEEEEENS_10bfloat16_tENS5_IJlSB_lEEESI_SJ_NS4_8TiledMMAINS4_8MMA_AtomIJNS4_20SM100_MMA_F16BF16_SSISI_SI_fLi128ELi256ELNS4_4UMMA5MajorE0ELSO_0ELNSN_7ScaleInE0ELSP_0EEEEEENS4_6LayoutISC_NS5_IJNSA_ILi0EEEST_ST_EEEEENS5_IJNS4_10UnderscoreESW_SW_EEEEENS4_13SM90_TMA_LOADENS4_14ComposedLayoutINS4_7SwizzleILi2ELi4ELi3EEENS4_18smem_ptr_flag_bitsILi16EEENSS_INS5_IJNSA_ILi8EEESG_EEENS5_IJSG_SB_EEEEEEEvNS4_8identityESZ_S19_vS1A_EENS_8epilogue10collective18CollectiveEpilogueINS1C_23Sm100TmaWarpSpecializedILi4ELi2ELi64ELb1ELb0EEEJSH_NS5_IJNSS_ISE_SB_EENSS_INSA_ILi64EEESB_EEEEESI_SJ_SI_SJ_NS1C_6fusion15FusionCallbacksIS1G_NS1L_17LinearCombinationISI_fSI_fLNS_15FloatRoundStyleE2EEESH_S1K_JEEENS4_5SM1004TMEM4LOAD26SM100_TMEM_LOAD_32dp32b64xESZ_NS10_INS11_ILi3ELi4ELi3EEES14_NSS_INS5_IJS15_S1I_EEENS5_IJS1I_SB_EEEEEEENS4_39AutoVectorizingCopyWithAssumedAlignmentILi128EEENS4_14SM90_TMA_STOREES1Z_S21_S21_EEEvvEEEEvNT_6ParamsE) ;  /* 0xffffff4402f87950 */ /* 0x000fea0003c3ffff */
.L_x_172:
[----:B------:R-:W-:-:S00]  /*b820*/  BRA `(.L_x_172) ;  /* 0xfffffffc00fc7947 */ /* 0x000fc0000383ffff */
[----:B------:R-:W-:-:S00]  /*b830*/  NOP ;  /* 0x0000000000007918 */ /* 0x000fc00000000000 */
        /* <DEDUP_REMOVED lines=12> */
.L_x_173:


//--------------------- .nv.global.init           --------------------------
	.section	.nv.global.init,"aw",@progbits
.nv.global.init:
	.type		$str$27,@object
	.size		$str$27,($str$28 - $str$27)
$str$27:
        /*0000*/ 	.byte	0x28, 0x61, 0x64, 0x64, 0x72, 0x65, 0x73, 0x73, 0x20, 0x26, 0x20, 0x6d, 0x61, 0x73, 0x6b, 0x29
        /*0010*/ 	.byte	0x20, 0x3d, 0x3d, 0x20, 0x30, 0x00
	.type		$str$28,@object
	.size		$str$28,($str$26 - $str$28)
$str$28:
        /*0016*/ 	.byte	0x2f, 0x74, 0x6d, 0x70, 0x2f, 0x63, 0x75, 0x74, 0x6c, 0x61, 0x73, 0x73, 0x5f, 0x73, 0x77, 0x65
        /*0026*/ 	.byte	0x65, 0x70, 0x5f, 0x73, 0x72, 0x63, 0x2f, 0x69, 0x6e, 0x63, 0x6c, 0x75, 0x64, 0x65, 0x2f, 0x63
        /*0036*/ 	.byte	0x75, 0x74, 0x65, 0x2f, 0x70, 0x6f, 0x69, 0x6e, 0x74, 0x65, 0x72, 0x5f, 0x66, 0x6c, 0x61, 0x67
        /*0046*/ 	.byte	0x67, 0x65, 0x64, 0x2e, 0x68, 0x70, 0x70, 0x00
	.type		$str$26,@object
	.size		$str$26,($str$25 - $str$26)
$str$26:
        /*004e*/ 	.byte	0x2f, 0x74, 0x6d, 0x70, 0x2f, 0x63, 0x75, 0x74, 0x6c, 0x61, 0x73, 0x73, 0x5f, 0x73, 0x77, 0x65
        /*005e*/ 	.byte	0x65, 0x70, 0x5f, 0x73, 0x72, 0x63, 0x2f, 0x69, 0x6e, 0x63, 0x6c, 0x75, 0x64, 0x65, 0x2f, 0x63
        /*006e*/ 	.byte	0x75, 0x74, 0x65, 0x2f, 0x61, 0x74, 0x6f, 0x6d, 0x2f, 0x63, 0x6f, 0x70, 0x79, 0x5f, 0x74, 0x72
        /*007e*/ 	.byte	0x61, 0x69, 0x74, 0x73, 0x5f, 0x73, 0x6d, 0x31, 0x30, 0x30, 0x2e, 0x68, 0x70, 0x70, 0x00
	.type		$str$25,@object
	.size		$str$25,(__unnamed_1 - $str$25)
$str$25:
        /*008d*/ 	.byte	0x28, 0x28, 0x75, 0x69, 0x6e, 0x74, 0x33, 0x32, 0x5f, 0x74, 0x28, 0x74, 0x68, 0x72, 0x65, 0x61
        /*009d*/ 	.byte	0x64, 0x49, 0x64, 0x78, 0x2e, 0x78, 0x29, 0x20, 0x2f, 0x20, 0x33, 0x32, 0x29, 0x20, 0x25, 0x20
        /*00ad*/ 	.byte	0x34, 0x29, 0x20, 0x3d, 0x3d, 0x20, 0x28, 0x28, 0x28, 0x74, 0x6d, 0x65, 0x6d, 0x5f, 0x61, 0x64
        /*00bd*/ 	.byte	0x64, 0x72, 0x20, 0x3e, 0x3e, 0x20, 0x31, 0x36, 0x29, 0x20, 0x2f, 0x20, 0x33, 0x32, 0x29, 0x20
        /*00cd*/ 	.byte	0x25, 0x20, 0x34, 0x29, 0x00
	.type		__unnamed_1,@object
	.size		__unnamed_1,(__unnamed_2 - __unnamed_1)
__unnamed_1:
        /*00d2*/ 	.byte	0x61, 0x75, 0x74, 0x6f, 0x20, 0x63, 0x75, 0x74, 0x65, 0x3a, 0x3a, 0x61, 0x73, 0x5f, 0x70, 0x6f
        /* <DEDUP_REMOVED lines=24> */
        /*0262*/ 	.byte	0x38, 0x31, 0x39, 0x32, 0x3e, 0x3e, 0x3e, 0x3e, 0x5d, 0x00
	.type		__unnamed_2,@object
	.size		__unnamed_2,(.L_2 - __unnamed_2)
__unnamed_2:
        /* <DEDUP_REMOVED lines=43> */
        /*051c*/ 	.byte	0x74, 0x65, 0x3a, 0x3a, 0x43, 0x3c, 0x30, 0x3e, 0x3e, 0x3e, 0x3e, 0x5d, 0x00
.L_2:


//--------------------- .nv.shared._ZN7cutlass13device_kernelINS_4gemm6kernel13GemmUniversalIN4cute5tupleIJiiiiEEENS1_10collective13CollectiveMmaINS1_35MainloopSm100TmaUmmaWarpSpecializedILi5ELi2ELi2ENS5_IJNS4_1CILi1EEESB_SB_EEEEENS5_IJNSA_ILi128EEENSA_ILi256EEENSA_ILi32EEEEEENS_10bfloat16_tENS5_IJlSB_lEEESI_SJ_NS4_8TiledMMAINS4_8MMA_AtomIJNS4_20SM100_MMA_F16BF16_SSISI_SI_fLi128ELi256ELNS4_4UMMA5MajorE0ELSO_0ELNSN_7ScaleInE0ELSP_0EEEEEENS4_6LayoutISC_NS5_IJNSA_ILi0EEEST_ST_EEEEENS5_IJNS4_10UnderscoreESW_SW_EEEEENS4_13SM90_TMA_LOADENS4_14ComposedLayoutINS4_7SwizzleILi2ELi4ELi3EEENS4_18smem_ptr_flag_bitsILi16EEENSS_INS5_IJNSA_ILi8EEESG_EEENS5_IJSG_SB_EEEEEEEvNS4_8identityESZ_S19_vS1A_EENS_8epilogue10collective18CollectiveEpilogueINS1C_23Sm100TmaWarpSpecializedILi4ELi2ELi64ELb1ELb0EEEJSH_NS5_IJNSS_ISE_SB_EENSS_INSA_ILi64EEESB_EEEEESI_SJ_SI_SJ_NS1C_6fusion15FusionCallbacksIS1G_NS1L_17LinearCombinationISI_fSI_fLNS_15FloatRoundStyleE2EEESH_S1K_JEEENS4_5SM1004TMEM4LOAD26SM100_TMEM_LOAD_32dp32b64xESZ_NS10_INS11_ILi3ELi4ELi3EEES14_NSS_INS5_IJS15_S1I_EEENS5_IJS1I_SB_EEEEEEENS4_39AutoVectorizingCopyWithAssumedAlignmentILi128EEENS4_14SM90_TMA_STOREES1Z_S21_S21_EEEvvEEEEvNT_6ParamsE --------------------------
	.section	.nv.shared._ZN7cutlass13device_kernelINS_4gemm6kernel13GemmUniversalIN4cute5tupleIJiiiiEEENS1_10collective13CollectiveMmaINS1_35MainloopSm100TmaUmmaWarpSpecializedILi5ELi2ELi2ENS5_IJNS4_1CILi1EEESB_SB_EEEEENS5_IJNSA_ILi128EEENSA_ILi256EEENSA_ILi32EEEEEENS_10bfloat16_tENS5_IJlSB_lEEESI_SJ_NS4_8TiledMMAINS4_8MMA_AtomIJNS4_20SM100_MMA_F16BF16_SSISI_SI_fLi128ELi256ELNS4_4UMMA5MajorE0ELSO_0ELNSN_7ScaleInE0ELSP_0EEEEEENS4_6LayoutISC_NS5_IJNSA_ILi0EEEST_ST_EEEEENS5_IJNS4_10UnderscoreESW_SW_EEEEENS4_13SM90_TMA_LOADENS4_14ComposedLayoutINS4_7SwizzleILi2ELi4ELi3EEENS4_18smem_ptr_flag_bitsILi16EEENSS_INS5_IJNSA_ILi8EEESG_EEENS5_IJSG_SB_EEEEEEEvNS4_8identityESZ_S19_vS1A_EENS_8epilogue10collective18CollectiveEpilogueINS1C_23Sm100TmaWarpSpecializedILi4ELi2ELi64ELb1ELb0EEEJSH_NS5_IJNSS_ISE_SB_EENSS_INSA_ILi64EEESB_EEEEESI_SJ_SI_SJ_NS1C_6fusion15FusionCallbacksIS1G_NS1L_17LinearCombinationISI_fSI_fLNS_15FloatRoundStyleE2EEESH_S1K_JEEENS4_5SM1004TMEM4LOAD26SM100_TMEM_LOAD_32dp32b64xESZ_NS10_INS11_ILi3ELi4ELi3EEES14_NSS_INS5_IJS15_S1I_EEENS5_IJS1I_SB_EEEEEEENS4_39AutoVectorizingCopyWithAssumedAlignmentILi128EEENS4_14SM90_TMA_STOREES1Z_S21_S21_EEEvvEEEEvNT_6ParamsE,"aw",@nobits
	.sectionflags	@""
	.align	16
	.zero		1024


//--------------------- .nv.shared.reserved.0     --------------------------
	.section	.nv.shared.reserved.0,"aw",@nobits
	.weak		__nv_reservedSMEM_offset_0_alias
	.size		__nv_reservedSMEM_offset_0_alias, 0, 64
	.other		__nv_reservedSMEM_offset_0_alias,@"STO_CUDA_RESERVED_SHARED STV_DEFAULT"
__nv_reservedSMEM_offset_0_alias:
	.zero		0
.nv.shared.reserved.0:
	.zero		64
	.weak		__nv_reservedSMEM_tcgen05_partition
	.type		__nv_reservedSMEM_tcgen05_partition,@object
	.size		__nv_reservedSMEM_tcgen05_partition,(.L_0 - __nv_reservedSMEM_tcgen05_partition)
__nv_reservedSMEM_tcgen05_partition:
	.zero		32
.L_0:


//--------------------- .nv.global                --------------------------
	.section	.nv.global,"aw",@nobits
.nv.global:
	.type		_ZN40_INTERNAL_ce983fc8_4_k_cu_7adea60a_348164cute1_E,@object
	.size		_ZN40_INTERNAL_ce983fc8_4_k_cu_7adea60a_348164cute1_E,(_ZN40_INTERNAL_ce983fc8_4_k_cu_7adea60a_348164cuda3std3__45__cpo6cbeginE - _ZN40_INTERNAL_ce983fc8_4_k_cu_7adea60a_348164cute1_E)
_ZN40_INTERNAL_ce983fc8_4_k_cu_7adea60a_348164cute1_E:
	.zero		1
	.type		_ZN40_INTERNAL_ce983fc8_4_k_cu_7adea60a_348164cuda3std3__45__cpo6cbeginE,@object
	.size		_ZN40_INTERNAL_ce983fc8_4_k_cu_7adea60a_348164cuda3std3__45__cpo6cbeginE,(_ZN40_INTERNAL_ce983fc8_4_k_cu_7adea60a_348164cuda3std3__48in_placeE - _ZN40_INTERNAL_ce983fc8_4_k_cu_7adea60a_348164cuda3std3__45__cpo6cbeginE)
_ZN40_INTERNAL_ce983fc8_4_k_cu_7adea60a_348164cuda3std3__45__cpo6cbeginE:
	.zero		1
	.type		_ZN40_INTERNAL_ce983fc8_4_k_cu_7adea60a_348164cuda3std3__48in_placeE,@object
	.size		_ZN40_INTERNAL_ce983fc8_4_k_cu_7adea60a_348164cuda3std3__48in_placeE,(_ZN40_INTERNAL_ce983fc8_4_k_cu_7adea60a_348164cuda3std6ranges3__45__cpo9iter_moveE - _ZN40_INTERNAL_ce983fc8_4_k_cu_7adea60a_348164cuda3std3__48in_placeE)
_ZN40_INTERNAL_ce983fc8_4_k_cu_7adea60a_348164cuda3std3__48in_placeE:
	.zero		1
	.type		_ZN40_INTERNAL_ce983fc8_4_k_cu_7adea60a_348164cuda3std6ranges3__45__cpo9iter_moveE,@object
	.size		_ZN40_INTERNAL_ce983fc8_4_k_cu_7adea60a_348164cuda3std6ranges3__45__cpo9iter_moveE,(_ZN40_INTERNAL_ce983fc8_4_k_cu_7adea60a_348164cuda3std3__45__cpo5beginE - _ZN40_INTERNAL_ce983fc8_4_k_cu_7adea60a_348164cuda3std6ranges3__45__cpo9iter_moveE)
_ZN40_INTERNAL_ce983fc8_4_k_cu_7adea60a_348164cuda3std6ranges3__45__cpo9iter_moveE:
	.zero		1
	.type		_ZN40_INTERNAL_ce983fc8_4_k_cu_7adea60a_348164cuda3std3__45__cpo5beginE,@object
	.size		_ZN40_INTERNAL_ce983fc8_4_k_cu_7adea60a_348164cuda3std3__45__cpo5beginE,(_ZN40_INTERNAL_ce983fc8_4_k_cu_7adea60a_348164cuda3std3__442_GLOBAL__N__ce983fc8_4_k_cu_7adea60a_348166ignoreE - _ZN40_INTERNAL_ce983fc8_4_k_cu_7adea60a_348164cuda3std3__45__cpo5beginE)
_ZN40_INTERNAL_ce983fc8_4_k_cu_7adea60a_348164cuda3std3__45__cpo5beginE:
	.zero		1
	.type		_ZN40_INTERNAL_ce983fc8_4_k_cu_7adea60a_348164cuda3std3__442_GLOBAL__N__ce983fc8_4_k_cu_7adea60a_348166ignoreE,@object
	.size		_ZN40_INTERNAL_ce983fc8_4_k_cu_7adea60a_348164cuda3std3__442_GLOBAL__N__ce983fc8_4_k_cu_7adea60a_348166ignoreE,(_ZN40_INTERNAL_ce983fc8_4_k_cu_7adea60a_348164cute7productE - _ZN40_INTERNAL_ce983fc8_4_k_cu_7adea60a_348164cuda3std3__442_GLOBAL__N__ce983fc8_4_k_cu_7adea60a_348166ignoreE)
_ZN40_INTERNAL_ce983fc8_4_k_cu_7adea60a_348164cuda3std3__442_GLOBAL__N__ce983fc8_4_k_cu_7adea60a_348166ignoreE:
	.zero		1
	.type		_ZN40_INTERNAL_ce983fc8_4_k_cu_7adea60a_348164cute7productE,@object
	.size		_ZN40_INTERNAL_ce983fc8_4_k_cu_7adea60a_348164cute7productE,(_ZN40_INTERNAL_ce983fc8_4_k_cu_7adea60a_348164cuda3std3__45__cpo3endE - _ZN40_INTERNAL_ce983fc8_4_k_cu_7adea60a_348164cute7productE)
_ZN40_INTERNAL_ce983fc8_4_k_cu_7adea60a_348164cute7productE:
	.zero		1
	.type		_ZN40_INTERNAL_ce983fc8_4_k_cu_7adea60a_348164cuda3std3__45__cpo3endE,@object
	.size		_ZN40_INTERNAL_ce983fc8_4_k_cu_7adea60a_348164cuda3std3__45__cpo3endE,(_ZN40_INTERNAL_ce983fc8_4_k_cu_7adea60a_348164cuda3std3__419piecewise_constructE - _ZN40_INTERNAL_ce983fc8_4_k_cu_7adea60a_348164cuda3std3__45__cpo3endE)
_ZN40_INTERNAL_ce983fc8_4_k_cu_7adea60a_348164cuda3std3__45__cpo3endE:
	.zero		1
	.type		_ZN40_INTERNAL_ce983fc8_4_k_cu_7adea60a_348164cuda3std3__419piecewise_constructE,@object
	.size		_ZN40_INTERNAL_ce983fc8_4_k_cu_7adea60a_348164cuda3std3__419piecewise_constructE,(_ZN40_INTERNAL_ce983fc8_4_k_cu_7adea60a_348164cuda3std3__45__cpo4cendE - _ZN40_INTERNAL_ce983fc8_4_k_cu_7adea60a_348164cuda3std3__419piecewise_constructE)
_ZN40_INTERNAL_ce983fc8_4_k_cu_7adea60a_348164cuda3std3__419piecewise_constructE:
	.zero		1
	.type		_ZN40_INTERNAL_ce983fc8_4_k_cu_7adea60a_348164cuda3std3__45__cpo4cendE,@object
	.size		_ZN40_INTERNAL_ce983fc8_4_k_cu_7adea60a_348164cuda3std3__45__cpo4cendE,(_ZN40_INTERNAL_ce983fc8_4_k_cu_7adea60a_348164cuda3std6ranges3__45__cpo4swapE - _ZN40_INTERNAL_ce983fc8_4_k_cu_7adea60a_348164cuda3std3__45__cpo4cendE)
_ZN40_INTERNAL_ce983fc8_4_k_cu_7adea60a_348164cuda3std3__45__cpo4cendE:
	.zero		1
	.type		_ZN40_INTERNAL_ce983fc8_4_k_cu_7adea60a_348164cuda3std6ranges3__45__cpo4swapE,@object
	.size		_ZN40_INTERNAL_ce983fc8_4_k_cu_7adea60a_348164cuda3std6ranges3__45__cpo4swapE,(.L_10 - _ZN40_INTERNAL_ce983fc8_4_k_cu_7adea60a_348164cuda3std6ranges3__45__cpo4swapE)
_ZN40_INTERNAL_ce983fc8_4_k_cu_7adea60a_348164cuda3std6ranges3__45__cpo4swapE:
	.zero		1
.L_10:


//--------------------- .nv.constant0._ZN7cutlass13device_kernelINS_4gemm6kernel13GemmUniversalIN4cute5tupleIJiiiiEEENS1_10collective13CollectiveMmaINS1_35MainloopSm100TmaUmmaWarpSpecializedILi5ELi2ELi2ENS5_IJNS4_1CILi1EEESB_SB_EEEEENS5_IJNSA_ILi128EEENSA_ILi256EEENSA_ILi32EEEEEENS_10bfloat16_tENS5_IJlSB_lEEESI_SJ_NS4_8TiledMMAINS4_8MMA_AtomIJNS4_20SM100_MMA_F16BF16_SSISI_SI_fLi128ELi256ELNS4_4UMMA5MajorE0ELSO_0ELNSN_7ScaleInE0ELSP_0EEEEEENS4_6LayoutISC_NS5_IJNSA_ILi0EEEST_ST_EEEEENS5_IJNS4_10UnderscoreESW_SW_EEEEENS4_13SM90_TMA_LOADENS4_14ComposedLayoutINS4_7SwizzleILi2ELi4ELi3EEENS4_18smem_ptr_flag_bitsILi16EEENSS_INS5_IJNSA_ILi8EEESG_EEENS5_IJSG_SB_EEEEEEEvNS4_8identityESZ_S19_vS1A_EENS_8epilogue10collective18CollectiveEpilogueINS1C_23Sm100TmaWarpSpecializedILi4ELi2ELi64ELb1ELb0EEEJSH_NS5_IJNSS_ISE_SB_EENSS_INSA_ILi64EEESB_EEEEESI_SJ_SI_SJ_NS1C_6fusion15FusionCallbacksIS1G_NS1L_17LinearCombinationISI_fSI_fLNS_15FloatRoundStyleE2EEESH_S1K_JEEENS4_5SM1004TMEM4LOAD26SM100_TMEM_LOAD_32dp32b64xESZ_NS10_INS11_ILi3ELi4ELi3EEES14_NSS_INS5_IJS15_S1I_EEENS5_IJS1I_SB_EEEEEEENS4_39AutoVectorizingCopyWithAssumedAlignmentILi128EEENS4_14SM90_TMA_STOREES1Z_S21_S21_EEEvvEEEEvNT_6ParamsE --------------------------
	.section	.nv.constant0._ZN7cutlass13device_kernelINS_4gemm6kernel13GemmUniversalIN4cute5tupleIJiiiiEEENS1_10collective13CollectiveMmaINS1_35MainloopSm100TmaUmmaWarpSpecializedILi5ELi2ELi2ENS5_IJNS4_1CILi1EEESB_SB_EEEEENS5_IJNSA_ILi128EEENSA_ILi256EEENSA_ILi32EEEEEENS_10bfloat16_tENS5_IJlSB_lEEESI_SJ_NS4_8TiledMMAINS4_8MMA_AtomIJNS4_20SM100_MMA_F16BF16_SSISI_SI_fLi128ELi256ELNS4_4UMMA5MajorE0ELSO_0ELNSN_7ScaleInE0ELSP_0EEEEEENS4_6LayoutISC_NS5_IJNSA_ILi0EEEST_ST_EEEEENS5_IJNS4_10UnderscoreESW_SW_EEEEENS4_13SM90_TMA_LOADENS4_14ComposedLayoutINS4_7SwizzleILi2ELi4ELi3EEENS4_18smem_ptr_flag_bitsILi16EEENSS_INS5_IJNSA_ILi8EEESG_EEENS5_IJSG_SB_EEEEEEEvNS4_8identityESZ_S19_vS1A_EENS_8epilogue10collective18CollectiveEpilogueINS1C_23Sm100TmaWarpSpecializedILi4ELi2ELi64ELb1ELb0EEEJSH_NS5_IJNSS_ISE_SB_EENSS_INSA_ILi64EEESB_EEEEESI_SJ_SI_SJ_NS1C_6fusion15FusionCallbacksIS1G_NS1L_17LinearCombinationISI_fSI_fLNS_15FloatRoundStyleE2EEESH_S1K_JEEENS4_5SM1004TMEM4LOAD26SM100_TMEM_LOAD_32dp32b64xESZ_NS10_INS11_ILi3ELi4ELi3EEES14_NSS_INS5_IJS15_S1I_EEENS5_IJS1I_SB_EEEEEEENS4_39AutoVectorizingCopyWithAssumedAlignmentILi128EEENS4_14SM90_TMA_STOREES1Z_S21_S21_EEEvvEEEEvNT_6ParamsE,"a",@progbits
	.sectionflags	@""
	.align	4
.nv.constant0._ZN7cutlass13device_kernelINS_4gemm6kernel13GemmUniversalIN4cute5tupleIJiiiiEEENS1_10collective13CollectiveMmaINS1_35MainloopSm100TmaUmmaWarpSpecializedILi5ELi2ELi2ENS5_IJNS4_1CILi1EEESB_SB_EEEEENS5_IJNSA_ILi128EEENSA_ILi256EEENSA_ILi32EEEEEENS_10bfloat16_tENS5_IJlSB_lEEESI_SJ_NS4_8TiledMMAINS4_8MMA_AtomIJNS4_20SM100_MMA_F16BF16_SSISI_SI_fLi128ELi256ELNS4_4UMMA5MajorE0ELSO_0ELNSN_7ScaleInE0ELSP_0EEEEEENS4_6LayoutISC_NS5_IJNSA_ILi0EEEST_ST_EEEEENS5_IJNS4_10UnderscoreESW_SW_EEEEENS4_13SM90_TMA_LOADENS4_14ComposedLayoutINS4_7SwizzleILi2ELi4ELi3EEENS4_18smem_ptr_flag_bitsILi16EEENSS_INS5_IJNSA_ILi8EEESG_EEENS5_IJSG_SB_EEEEEEEvNS4_8identityESZ_S19_vS1A_EENS_8epilogue10collective18CollectiveEpilogueINS1C_23Sm100TmaWarpSpecializedILi4ELi2ELi64ELb1ELb0EEEJSH_NS5_IJNSS_ISE_SB_EENSS_INSA_ILi64EEESB_EEEEESI_SJ_SI_SJ_NS1C_6fusion15FusionCallbacksIS1G_NS1L_17LinearCombinationISI_fSI_fLNS_15FloatRoundStyleE2EEESH_S1K_JEEENS4_5SM1004TMEM4LOAD26SM100_TMEM_LOAD_32dp32b64xESZ_NS10_INS11_ILi3ELi4ELi3EEES14_NSS_INS5_IJS15_S1I_EEENS5_IJS1I_SB_EEEEEEENS4_39AutoVectorizingCopyWithAssumedAlignmentILi128EEENS4_14SM90_TMA_STOREES1Z_S21_S21_EEEvvEEEEvNT_6ParamsE:
	.zero		2944


//--------------------- SYMBOLS --------------------------

	.type		.nv.reservedSmem.offset0,@object
	.size		.nv.reservedSmem.offset0,0x4
	.type		.nv.reservedSmem.cap,@object
	.size		.nv.reservedSmem.cap,0x4
	.type		__assertfail,@function
